//
// Generated by NVIDIA NVVM Compiler
//
// Compiler Build ID: CL-36424714
// Cuda compilation tools, release 13.0, V13.0.88
// Based on NVVM 20.0.0
//

.version 9.0
.target sm_100
.address_size 64

	// .globl	_Z5checkPdiS_
.extern .func  (.param .b32 func_retval0) vprintf
(
	.param .b64 vprintf_param_0,
	.param .b64 vprintf_param_1
)
;
.extern .shared .align 16 .b8 sv[];
.global .align 1 .b8 $str[5] = {37, 102, 32, 32};
.global .align 1 .b8 $str$1[2] = {10};
.global .align 1 .b8 $str$2[15] = {100, 101, 118, 105, 110, 102, 111, 32, 105, 115, 32, 37, 100, 10};

.visible .entry _Z5checkPdiS_(
	.param .u64 .ptr .align 1 _Z5checkPdiS__param_0,
	.param .u32 _Z5checkPdiS__param_1,
	.param .u64 .ptr .align 1 _Z5checkPdiS__param_2
)
{
	.reg .pred 	%p<10>;
	.reg .b32 	%r<23>;
	.reg .b64 	%rd<18>;
	.reg .b64 	%fd<84>;

	ld.param.u64 	%rd9, [_Z5checkPdiS__param_0];
	ld.param.u32 	%r16, [_Z5checkPdiS__param_1];
	ld.param.u64 	%rd8, [_Z5checkPdiS__param_2];
	cvta.to.global.u64 	%rd1, %rd9;
	setp.lt.s32 	%p1, %r16, 1;
	mov.f64 	%fd83, 0d0000000000000000;
	@%p1 bra 	$L__BB0_13;
	and.b32  	%r1, %r16, 15;
	setp.lt.u32 	%p2, %r16, 16;
	mov.f64 	%fd83, 0d0000000000000000;
	mov.b32 	%r20, 0;
	@%p2 bra 	$L__BB0_4;
	and.b32  	%r20, %r16, 2147483632;
	neg.s32 	%r18, %r20;
	add.s64 	%rd16, %rd1, 64;
	mov.f64 	%fd83, 0d0000000000000000;
$L__BB0_3:
	.pragma "nounroll";
	ld.global.f64 	%fd18, [%rd16+-64];
	fma.rn.f64 	%fd19, %fd18, %fd18, %fd83;
	ld.global.f64 	%fd20, [%rd16+-56];
	fma.rn.f64 	%fd21, %fd20, %fd20, %fd19;
	ld.global.f64 	%fd22, [%rd16+-48];
	fma.rn.f64 	%fd23, %fd22, %fd22, %fd21;
	ld.global.f64 	%fd24, [%rd16+-40];
	fma.rn.f64 	%fd25, %fd24, %fd24, %fd23;
	ld.global.f64 	%fd26, [%rd16+-32];
	fma.rn.f64 	%fd27, %fd26, %fd26, %fd25;
	ld.global.f64 	%fd28, [%rd16+-24];
	fma.rn.f64 	%fd29, %fd28, %fd28, %fd27;
	ld.global.f64 	%fd30, [%rd16+-16];
	fma.rn.f64 	%fd31, %fd30, %fd30, %fd29;
	ld.global.f64 	%fd32, [%rd16+-8];
	fma.rn.f64 	%fd33, %fd32, %fd32, %fd31;
	ld.global.f64 	%fd34, [%rd16];
	fma.rn.f64 	%fd35, %fd34, %fd34, %fd33;
	ld.global.f64 	%fd36, [%rd16+8];
	fma.rn.f64 	%fd37, %fd36, %fd36, %fd35;
	ld.global.f64 	%fd38, [%rd16+16];
	fma.rn.f64 	%fd39, %fd38, %fd38, %fd37;
	ld.global.f64 	%fd40, [%rd16+24];
	fma.rn.f64 	%fd41, %fd40, %fd40, %fd39;
	ld.global.f64 	%fd42, [%rd16+32];
	fma.rn.f64 	%fd43, %fd42, %fd42, %fd41;
	ld.global.f64 	%fd44, [%rd16+40];
	fma.rn.f64 	%fd45, %fd44, %fd44, %fd43;
	ld.global.f64 	%fd46, [%rd16+48];
	fma.rn.f64 	%fd47, %fd46, %fd46, %fd45;
	ld.global.f64 	%fd48, [%rd16+56];
	fma.rn.f64 	%fd83, %fd48, %fd48, %fd47;
	add.s32 	%r18, %r18, 16;
	add.s64 	%rd16, %rd16, 128;
	setp.ne.s32 	%p3, %r18, 0;
	@%p3 bra 	$L__BB0_3;
$L__BB0_4:
	setp.eq.s32 	%p4, %r1, 0;
	@%p4 bra 	$L__BB0_13;
	and.b32  	%r7, %r16, 7;
	setp.lt.u32 	%p5, %r1, 8;
	@%p5 bra 	$L__BB0_7;
	mul.wide.u32 	%rd10, %r20, 8;
	add.s64 	%rd11, %rd1, %rd10;
	ld.global.f64 	%fd50, [%rd11];
	fma.rn.f64 	%fd51, %fd50, %fd50, %fd83;
	ld.global.f64 	%fd52, [%rd11+8];
	fma.rn.f64 	%fd53, %fd52, %fd52, %fd51;
	ld.global.f64 	%fd54, [%rd11+16];
	fma.rn.f64 	%fd55, %fd54, %fd54, %fd53;
	ld.global.f64 	%fd56, [%rd11+24];
	fma.rn.f64 	%fd57, %fd56, %fd56, %fd55;
	ld.global.f64 	%fd58, [%rd11+32];
	fma.rn.f64 	%fd59, %fd58, %fd58, %fd57;
	ld.global.f64 	%fd60, [%rd11+40];
	fma.rn.f64 	%fd61, %fd60, %fd60, %fd59;
	ld.global.f64 	%fd62, [%rd11+48];
	fma.rn.f64 	%fd63, %fd62, %fd62, %fd61;
	ld.global.f64 	%fd64, [%rd11+56];
	fma.rn.f64 	%fd83, %fd64, %fd64, %fd63;
	add.s32 	%r20, %r20, 8;
$L__BB0_7:
	setp.eq.s32 	%p6, %r7, 0;
	@%p6 bra 	$L__BB0_13;
	and.b32  	%r10, %r16, 3;
	setp.lt.u32 	%p7, %r7, 4;
	@%p7 bra 	$L__BB0_10;
	mul.wide.u32 	%rd12, %r20, 8;
	add.s64 	%rd13, %rd1, %rd12;
	ld.global.f64 	%fd66, [%rd13];
	fma.rn.f64 	%fd67, %fd66, %fd66, %fd83;
	ld.global.f64 	%fd68, [%rd13+8];
	fma.rn.f64 	%fd69, %fd68, %fd68, %fd67;
	ld.global.f64 	%fd70, [%rd13+16];
	fma.rn.f64 	%fd71, %fd70, %fd70, %fd69;
	ld.global.f64 	%fd72, [%rd13+24];
	fma.rn.f64 	%fd83, %fd72, %fd72, %fd71;
	add.s32 	%r20, %r20, 4;
$L__BB0_10:
	setp.eq.s32 	%p8, %r10, 0;
	@%p8 bra 	$L__BB0_13;
	mul.wide.u32 	%rd14, %r20, 8;
	add.s64 	%rd17, %rd1, %rd14;
	neg.s32 	%r22, %r10;
$L__BB0_12:
	.pragma "nounroll";
	ld.global.f64 	%fd73, [%rd17];
	fma.rn.f64 	%fd83, %fd73, %fd73, %fd83;
	add.s64 	%rd17, %rd17, 8;
	add.s32 	%r22, %r22, 1;
	setp.ne.s32 	%p9, %r22, 0;
	@%p9 bra 	$L__BB0_12;
$L__BB0_13:
	cvta.to.global.u64 	%rd15, %rd8;
	sqrt.rn.f64 	%fd74, %fd83;
	st.global.f64 	[%rd15], %fd74;
	ret;

}
	// .globl	_Z9calc_normPdS_iS_
.visible .entry _Z9calc_normPdS_iS_(
	.param .u64 .ptr .align 1 _Z9calc_normPdS_iS__param_0,
	.param .u64 .ptr .align 1 _Z9calc_normPdS_iS__param_1,
	.param .u32 _Z9calc_normPdS_iS__param_2,
	.param .u64 .ptr .align 1 _Z9calc_normPdS_iS__param_3
)
{
	.reg .pred 	%p<11>;
	.reg .b32 	%r<42>;
	.reg .b64 	%rd<32>;
	.reg .b64 	%fd<114>;

	ld.param.u64 	%rd11, [_Z9calc_normPdS_iS__param_0];
	ld.param.u64 	%rd12, [_Z9calc_normPdS_iS__param_1];
	ld.param.u32 	%r27, [_Z9calc_normPdS_iS__param_2];
	ld.param.u64 	%rd10, [_Z9calc_normPdS_iS__param_3];
	cvta.to.global.u64 	%rd1, %rd11;
	cvta.to.global.u64 	%rd2, %rd12;
	mov.u32 	%r28, %ctaid.x;
	mov.u32 	%r29, %ntid.x;
	mov.u32 	%r30, %tid.x;
	mad.lo.s32 	%r1, %r28, %r29, %r30;
	setp.ge.s32 	%p1, %r1, %r27;
	@%p1 bra 	$L__BB1_15;
	mul.lo.s32 	%r35, %r27, %r1;
	setp.lt.s32 	%p2, %r27, 1;
	mov.f64 	%fd113, 0d0000000000000000;
	@%p2 bra 	$L__BB1_14;
	and.b32  	%r3, %r27, 15;
	setp.lt.u32 	%p3, %r27, 16;
	mov.f64 	%fd113, 0d0000000000000000;
	mov.b32 	%r36, 0;
	@%p3 bra 	$L__BB1_5;
	and.b32  	%r36, %r27, 2147483632;
	neg.s32 	%r32, %r36;
	add.s64 	%rd3, %rd1, 64;
	add.s64 	%rd30, %rd2, 64;
	mov.f64 	%fd113, 0d0000000000000000;
$L__BB1_4:
	.pragma "nounroll";
	mul.wide.s32 	%rd13, %r35, 8;
	add.s64 	%rd14, %rd3, %rd13;
	ld.global.f64 	%fd18, [%rd14+-64];
	ld.global.f64 	%fd19, [%rd30+-64];
	fma.rn.f64 	%fd20, %fd18, %fd19, %fd113;
	ld.global.f64 	%fd21, [%rd14+-56];
	ld.global.f64 	%fd22, [%rd30+-56];
	fma.rn.f64 	%fd23, %fd21, %fd22, %fd20;
	ld.global.f64 	%fd24, [%rd14+-48];
	ld.global.f64 	%fd25, [%rd30+-48];
	fma.rn.f64 	%fd26, %fd24, %fd25, %fd23;
	ld.global.f64 	%fd27, [%rd14+-40];
	ld.global.f64 	%fd28, [%rd30+-40];
	fma.rn.f64 	%fd29, %fd27, %fd28, %fd26;
	ld.global.f64 	%fd30, [%rd14+-32];
	ld.global.f64 	%fd31, [%rd30+-32];
	fma.rn.f64 	%fd32, %fd30, %fd31, %fd29;
	ld.global.f64 	%fd33, [%rd14+-24];
	ld.global.f64 	%fd34, [%rd30+-24];
	fma.rn.f64 	%fd35, %fd33, %fd34, %fd32;
	ld.global.f64 	%fd36, [%rd14+-16];
	ld.global.f64 	%fd37, [%rd30+-16];
	fma.rn.f64 	%fd38, %fd36, %fd37, %fd35;
	ld.global.f64 	%fd39, [%rd14+-8];
	ld.global.f64 	%fd40, [%rd30+-8];
	fma.rn.f64 	%fd41, %fd39, %fd40, %fd38;
	ld.global.f64 	%fd42, [%rd14];
	ld.global.f64 	%fd43, [%rd30];
	fma.rn.f64 	%fd44, %fd42, %fd43, %fd41;
	ld.global.f64 	%fd45, [%rd14+8];
	ld.global.f64 	%fd46, [%rd30+8];
	fma.rn.f64 	%fd47, %fd45, %fd46, %fd44;
	ld.global.f64 	%fd48, [%rd14+16];
	ld.global.f64 	%fd49, [%rd30+16];
	fma.rn.f64 	%fd50, %fd48, %fd49, %fd47;
	ld.global.f64 	%fd51, [%rd14+24];
	ld.global.f64 	%fd52, [%rd30+24];
	fma.rn.f64 	%fd53, %fd51, %fd52, %fd50;
	ld.global.f64 	%fd54, [%rd14+32];
	ld.global.f64 	%fd55, [%rd30+32];
	fma.rn.f64 	%fd56, %fd54, %fd55, %fd53;
	ld.global.f64 	%fd57, [%rd14+40];
	ld.global.f64 	%fd58, [%rd30+40];
	fma.rn.f64 	%fd59, %fd57, %fd58, %fd56;
	ld.global.f64 	%fd60, [%rd14+48];
	ld.global.f64 	%fd61, [%rd30+48];
	fma.rn.f64 	%fd62, %fd60, %fd61, %fd59;
	ld.global.f64 	%fd63, [%rd14+56];
	ld.global.f64 	%fd64, [%rd30+56];
	fma.rn.f64 	%fd113, %fd63, %fd64, %fd62;
	add.s32 	%r35, %r35, 16;
	add.s32 	%r32, %r32, 16;
	add.s64 	%rd30, %rd30, 128;
	setp.ne.s32 	%p4, %r32, 0;
	@%p4 bra 	$L__BB1_4;
$L__BB1_5:
	setp.eq.s32 	%p5, %r3, 0;
	@%p5 bra 	$L__BB1_14;
	and.b32  	%r12, %r27, 7;
	setp.lt.u32 	%p6, %r3, 8;
	@%p6 bra 	$L__BB1_8;
	mul.wide.s32 	%rd15, %r35, 8;
	add.s64 	%rd16, %rd1, %rd15;
	ld.global.f64 	%fd66, [%rd16];
	mul.wide.u32 	%rd17, %r36, 8;
	add.s64 	%rd18, %rd2, %rd17;
	ld.global.f64 	%fd67, [%rd18];
	fma.rn.f64 	%fd68, %fd66, %fd67, %fd113;
	ld.global.f64 	%fd69, [%rd16+8];
	ld.global.f64 	%fd70, [%rd18+8];
	fma.rn.f64 	%fd71, %fd69, %fd70, %fd68;
	ld.global.f64 	%fd72, [%rd16+16];
	ld.global.f64 	%fd73, [%rd18+16];
	fma.rn.f64 	%fd74, %fd72, %fd73, %fd71;
	ld.global.f64 	%fd75, [%rd16+24];
	ld.global.f64 	%fd76, [%rd18+24];
	fma.rn.f64 	%fd77, %fd75, %fd76, %fd74;
	ld.global.f64 	%fd78, [%rd16+32];
	ld.global.f64 	%fd79, [%rd18+32];
	fma.rn.f64 	%fd80, %fd78, %fd79, %fd77;
	ld.global.f64 	%fd81, [%rd16+40];
	ld.global.f64 	%fd82, [%rd18+40];
	fma.rn.f64 	%fd83, %fd81, %fd82, %fd80;
	ld.global.f64 	%fd84, [%rd16+48];
	ld.global.f64 	%fd85, [%rd18+48];
	fma.rn.f64 	%fd86, %fd84, %fd85, %fd83;
	ld.global.f64 	%fd87, [%rd16+56];
	ld.global.f64 	%fd88, [%rd18+56];
	fma.rn.f64 	%fd113, %fd87, %fd88, %fd86;
	add.s32 	%r35, %r35, 8;
	add.s32 	%r36, %r36, 8;
$L__BB1_8:
	setp.eq.s32 	%p7, %r12, 0;
	@%p7 bra 	$L__BB1_14;
	and.b32  	%r17, %r27, 3;
	setp.lt.u32 	%p8, %r12, 4;
	@%p8 bra 	$L__BB1_11;
	mul.wide.s32 	%rd19, %r35, 8;
	add.s64 	%rd20, %rd1, %rd19;
	ld.global.f64 	%fd90, [%rd20];
	mul.wide.u32 	%rd21, %r36, 8;
	add.s64 	%rd22, %rd2, %rd21;
	ld.global.f64 	%fd91, [%rd22];
	fma.rn.f64 	%fd92, %fd90, %fd91, %fd113;
	ld.global.f64 	%fd93, [%rd20+8];
	ld.global.f64 	%fd94, [%rd22+8];
	fma.rn.f64 	%fd95, %fd93, %fd94, %fd92;
	ld.global.f64 	%fd96, [%rd20+16];
	ld.global.f64 	%fd97, [%rd22+16];
	fma.rn.f64 	%fd98, %fd96, %fd97, %fd95;
	ld.global.f64 	%fd99, [%rd20+24];
	ld.global.f64 	%fd100, [%rd22+24];
	fma.rn.f64 	%fd113, %fd99, %fd100, %fd98;
	add.s32 	%r35, %r35, 4;
	add.s32 	%r36, %r36, 4;
$L__BB1_11:
	setp.eq.s32 	%p9, %r17, 0;
	@%p9 bra 	$L__BB1_14;
	mul.wide.u32 	%rd23, %r36, 8;
	add.s64 	%rd31, %rd2, %rd23;
	neg.s32 	%r40, %r17;
$L__BB1_13:
	.pragma "nounroll";
	mul.wide.s32 	%rd24, %r35, 8;
	add.s64 	%rd25, %rd1, %rd24;
	ld.global.f64 	%fd101, [%rd25];
	ld.global.f64 	%fd102, [%rd31];
	fma.rn.f64 	%fd113, %fd101, %fd102, %fd113;
	add.s32 	%r35, %r35, 1;
	add.s64 	%rd31, %rd31, 8;
	add.s32 	%r40, %r40, 1;
	setp.ne.s32 	%p10, %r40, 0;
	@%p10 bra 	$L__BB1_13;
$L__BB1_14:
	mul.wide.s32 	%rd26, %r1, 8;
	add.s64 	%rd27, %rd2, %rd26;
	ld.global.f64 	%fd103, [%rd27];
	sub.f64 	%fd104, %fd113, %fd103;
	cvta.to.global.u64 	%rd28, %rd10;
	add.s64 	%rd29, %rd28, %rd26;
	st.global.f64 	[%rd29], %fd104;
$L__BB1_15:
	ret;

}
	// .globl	_Z5saxpyPdS_S_ii
.visible .entry _Z5saxpyPdS_S_ii(
	.param .u64 .ptr .align 1 _Z5saxpyPdS_S_ii_param_0,
	.param .u64 .ptr .align 1 _Z5saxpyPdS_S_ii_param_1,
	.param .u64 .ptr .align 1 _Z5saxpyPdS_S_ii_param_2,
	.param .u32 _Z5saxpyPdS_S_ii_param_3,
	.param .u32 _Z5saxpyPdS_S_ii_param_4
)
{
	.reg .pred 	%p<22>;
	.reg .b32 	%r<109>;
	.reg .b64 	%rd<31>;
	.reg .b64 	%fd<141>;

	ld.param.u64 	%rd11, [_Z5saxpyPdS_S_ii_param_0];
	ld.param.u64 	%rd12, [_Z5saxpyPdS_S_ii_param_1];
	ld.param.u64 	%rd10, [_Z5saxpyPdS_S_ii_param_2];
	ld.param.u32 	%r56, [_Z5saxpyPdS_S_ii_param_3];
	ld.param.u32 	%r57, [_Z5saxpyPdS_S_ii_param_4];
	cvta.to.global.u64 	%rd1, %rd12;
	cvta.to.global.u64 	%rd2, %rd11;
	mov.u32 	%r1, %tid.x;
	setp.ne.s32 	%p1, %r1, 0;
	setp.lt.s32 	%p2, %r57, 1;
	or.pred  	%p3, %p1, %p2;
	@%p3 bra 	$L__BB2_13;
	and.b32  	%r2, %r57, 15;
	setp.lt.u32 	%p4, %r57, 16;
	mov.b32 	%r92, 0;
	@%p4 bra 	$L__BB2_4;
	and.b32  	%r92, %r57, 2147483632;
	neg.s32 	%r90, %r92;
	mov.u32 	%r60, sv;
	add.s32 	%r89, %r60, 64;
	add.s64 	%rd29, %rd1, 64;
$L__BB2_3:
	.pragma "nounroll";
	ld.global.f64 	%fd14, [%rd29+-64];
	ld.global.f64 	%fd15, [%rd29+-56];
	st.shared.v2.f64 	[%r89+-64], {%fd14, %fd15};
	ld.global.f64 	%fd16, [%rd29+-48];
	ld.global.f64 	%fd17, [%rd29+-40];
	st.shared.v2.f64 	[%r89+-48], {%fd16, %fd17};
	ld.global.f64 	%fd18, [%rd29+-32];
	ld.global.f64 	%fd19, [%rd29+-24];
	st.shared.v2.f64 	[%r89+-32], {%fd18, %fd19};
	ld.global.f64 	%fd20, [%rd29+-16];
	ld.global.f64 	%fd21, [%rd29+-8];
	st.shared.v2.f64 	[%r89+-16], {%fd20, %fd21};
	ld.global.f64 	%fd22, [%rd29];
	ld.global.f64 	%fd23, [%rd29+8];
	st.shared.v2.f64 	[%r89], {%fd22, %fd23};
	ld.global.f64 	%fd24, [%rd29+16];
	ld.global.f64 	%fd25, [%rd29+24];
	st.shared.v2.f64 	[%r89+16], {%fd24, %fd25};
	ld.global.f64 	%fd26, [%rd29+32];
	ld.global.f64 	%fd27, [%rd29+40];
	st.shared.v2.f64 	[%r89+32], {%fd26, %fd27};
	ld.global.f64 	%fd28, [%rd29+48];
	ld.global.f64 	%fd29, [%rd29+56];
	st.shared.v2.f64 	[%r89+48], {%fd28, %fd29};
	add.s32 	%r90, %r90, 16;
	add.s64 	%rd29, %rd29, 128;
	add.s32 	%r89, %r89, 128;
	setp.ne.s32 	%p5, %r90, 0;
	@%p5 bra 	$L__BB2_3;
$L__BB2_4:
	setp.eq.s32 	%p6, %r2, 0;
	@%p6 bra 	$L__BB2_13;
	and.b32  	%r10, %r57, 7;
	setp.lt.u32 	%p7, %r2, 8;
	@%p7 bra 	$L__BB2_7;
	mul.wide.u32 	%rd13, %r92, 8;
	add.s64 	%rd14, %rd1, %rd13;
	ld.global.f64 	%fd30, [%rd14];
	shl.b32 	%r61, %r92, 3;
	mov.u32 	%r62, sv;
	add.s32 	%r63, %r62, %r61;
	st.shared.f64 	[%r63], %fd30;
	ld.global.f64 	%fd31, [%rd14+8];
	st.shared.f64 	[%r63+8], %fd31;
	ld.global.f64 	%fd32, [%rd14+16];
	st.shared.f64 	[%r63+16], %fd32;
	ld.global.f64 	%fd33, [%rd14+24];
	st.shared.f64 	[%r63+24], %fd33;
	ld.global.f64 	%fd34, [%rd14+32];
	st.shared.f64 	[%r63+32], %fd34;
	ld.global.f64 	%fd35, [%rd14+40];
	st.shared.f64 	[%r63+40], %fd35;
	ld.global.f64 	%fd36, [%rd14+48];
	st.shared.f64 	[%r63+48], %fd36;
	ld.global.f64 	%fd37, [%rd14+56];
	st.shared.f64 	[%r63+56], %fd37;
	add.s32 	%r92, %r92, 8;
$L__BB2_7:
	setp.eq.s32 	%p8, %r10, 0;
	@%p8 bra 	$L__BB2_13;
	and.b32  	%r13, %r57, 3;
	setp.lt.u32 	%p9, %r10, 4;
	@%p9 bra 	$L__BB2_10;
	mul.wide.u32 	%rd15, %r92, 8;
	add.s64 	%rd16, %rd1, %rd15;
	ld.global.f64 	%fd38, [%rd16];
	shl.b32 	%r64, %r92, 3;
	mov.u32 	%r65, sv;
	add.s32 	%r66, %r65, %r64;
	st.shared.f64 	[%r66], %fd38;
	ld.global.f64 	%fd39, [%rd16+8];
	st.shared.f64 	[%r66+8], %fd39;
	ld.global.f64 	%fd40, [%rd16+16];
	st.shared.f64 	[%r66+16], %fd40;
	ld.global.f64 	%fd41, [%rd16+24];
	st.shared.f64 	[%r66+24], %fd41;
	add.s32 	%r92, %r92, 4;
$L__BB2_10:
	setp.eq.s32 	%p10, %r13, 0;
	@%p10 bra 	$L__BB2_13;
	shl.b32 	%r67, %r92, 3;
	mov.u32 	%r68, sv;
	add.s32 	%r95, %r68, %r67;
	mul.wide.u32 	%rd17, %r92, 8;
	add.s64 	%rd30, %rd1, %rd17;
	neg.s32 	%r94, %r13;
$L__BB2_12:
	.pragma "nounroll";
	ld.global.f64 	%fd42, [%rd30];
	st.shared.f64 	[%r95], %fd42;
	add.s32 	%r95, %r95, 8;
	add.s64 	%rd30, %rd30, 8;
	add.s32 	%r94, %r94, 1;
	setp.ne.s32 	%p11, %r94, 0;
	@%p11 bra 	$L__BB2_12;
$L__BB2_13:
	bar.sync 	0;
	mov.u32 	%r69, %ctaid.x;
	mov.u32 	%r70, %ntid.x;
	mad.lo.s32 	%r22, %r69, %r70, %r1;
	setp.ge.s32 	%p12, %r22, %r56;
	@%p12 bra 	$L__BB2_29;
	setp.lt.s32 	%p13, %r57, 1;
	mad.lo.s32 	%r103, %r22, %r57, %r22;
	mov.f64 	%fd140, 0d0000000000000000;
	@%p13 bra 	$L__BB2_28;
	add.s32 	%r72, %r103, 1;
	add.s32 	%r73, %r103, %r57;
	max.s32 	%r74, %r73, %r72;
	sub.s32 	%r24, %r74, %r103;
	and.b32  	%r25, %r24, 15;
	sub.s32 	%r75, %r103, %r74;
	setp.gt.u32 	%p14, %r75, -16;
	mov.f64 	%fd140, 0d0000000000000000;
	mov.b32 	%r102, -1;
	@%p14 bra 	$L__BB2_19;
	and.b32  	%r78, %r24, -16;
	neg.s32 	%r98, %r78;
	mov.u32 	%r79, sv;
	add.s32 	%r96, %r79, 64;
	add.s64 	%rd9, %rd2, 64;
	mov.f64 	%fd140, 0d0000000000000000;
	mov.b32 	%r97, 0;
$L__BB2_17:
	.pragma "nounroll";
	mul.wide.s32 	%rd18, %r103, 8;
	add.s64 	%rd19, %rd9, %rd18;
	ld.global.f64 	%fd47, [%rd19+-64];
	ld.shared.v2.f64 	{%fd48, %fd49}, [%r96+-64];
	fma.rn.f64 	%fd50, %fd47, %fd48, %fd140;
	ld.global.f64 	%fd51, [%rd19+-56];
	fma.rn.f64 	%fd52, %fd51, %fd49, %fd50;
	ld.global.f64 	%fd53, [%rd19+-48];
	ld.shared.v2.f64 	{%fd54, %fd55}, [%r96+-48];
	fma.rn.f64 	%fd56, %fd53, %fd54, %fd52;
	ld.global.f64 	%fd57, [%rd19+-40];
	fma.rn.f64 	%fd58, %fd57, %fd55, %fd56;
	ld.global.f64 	%fd59, [%rd19+-32];
	ld.shared.v2.f64 	{%fd60, %fd61}, [%r96+-32];
	fma.rn.f64 	%fd62, %fd59, %fd60, %fd58;
	ld.global.f64 	%fd63, [%rd19+-24];
	fma.rn.f64 	%fd64, %fd63, %fd61, %fd62;
	ld.global.f64 	%fd65, [%rd19+-16];
	ld.shared.v2.f64 	{%fd66, %fd67}, [%r96+-16];
	fma.rn.f64 	%fd68, %fd65, %fd66, %fd64;
	ld.global.f64 	%fd69, [%rd19+-8];
	fma.rn.f64 	%fd70, %fd69, %fd67, %fd68;
	ld.global.f64 	%fd71, [%rd19];
	ld.shared.v2.f64 	{%fd72, %fd73}, [%r96];
	fma.rn.f64 	%fd74, %fd71, %fd72, %fd70;
	ld.global.f64 	%fd75, [%rd19+8];
	fma.rn.f64 	%fd76, %fd75, %fd73, %fd74;
	ld.global.f64 	%fd77, [%rd19+16];
	ld.shared.v2.f64 	{%fd78, %fd79}, [%r96+16];
	fma.rn.f64 	%fd80, %fd77, %fd78, %fd76;
	ld.global.f64 	%fd81, [%rd19+24];
	fma.rn.f64 	%fd82, %fd81, %fd79, %fd80;
	ld.global.f64 	%fd83, [%rd19+32];
	ld.shared.v2.f64 	{%fd84, %fd85}, [%r96+32];
	fma.rn.f64 	%fd86, %fd83, %fd84, %fd82;
	ld.global.f64 	%fd87, [%rd19+40];
	fma.rn.f64 	%fd88, %fd87, %fd85, %fd86;
	ld.global.f64 	%fd89, [%rd19+48];
	ld.shared.v2.f64 	{%fd90, %fd91}, [%r96+48];
	fma.rn.f64 	%fd92, %fd89, %fd90, %fd88;
	ld.global.f64 	%fd93, [%rd19+56];
	fma.rn.f64 	%fd140, %fd93, %fd91, %fd92;
	add.s32 	%r103, %r103, 16;
	add.s32 	%r98, %r98, 16;
	add.s32 	%r97, %r97, 16;
	add.s32 	%r96, %r96, 128;
	setp.ne.s32 	%p15, %r98, 0;
	@%p15 bra 	$L__BB2_17;
	add.s32 	%r102, %r97, -1;
$L__BB2_19:
	setp.eq.s32 	%p16, %r25, 0;
	@%p16 bra 	$L__BB2_28;
	and.b32  	%r38, %r24, 7;
	setp.lt.u32 	%p17, %r25, 8;
	@%p17 bra 	$L__BB2_22;
	mul.wide.s32 	%rd20, %r103, 8;
	add.s64 	%rd21, %rd2, %rd20;
	ld.global.f64 	%fd95, [%rd21];
	shl.b32 	%r80, %r102, 3;
	mov.u32 	%r81, sv;
	add.s32 	%r82, %r81, %r80;
	ld.shared.f64 	%fd96, [%r82+8];
	fma.rn.f64 	%fd97, %fd95, %fd96, %fd140;
	ld.global.f64 	%fd98, [%rd21+8];
	ld.shared.f64 	%fd99, [%r82+16];
	fma.rn.f64 	%fd100, %fd98, %fd99, %fd97;
	ld.global.f64 	%fd101, [%rd21+16];
	ld.shared.f64 	%fd102, [%r82+24];
	fma.rn.f64 	%fd103, %fd101, %fd102, %fd100;
	ld.global.f64 	%fd104, [%rd21+24];
	ld.shared.f64 	%fd105, [%r82+32];
	fma.rn.f64 	%fd106, %fd104, %fd105, %fd103;
	ld.global.f64 	%fd107, [%rd21+32];
	ld.shared.f64 	%fd108, [%r82+40];
	fma.rn.f64 	%fd109, %fd107, %fd108, %fd106;
	ld.global.f64 	%fd110, [%rd21+40];
	ld.shared.f64 	%fd111, [%r82+48];
	fma.rn.f64 	%fd112, %fd110, %fd111, %fd109;
	ld.global.f64 	%fd113, [%rd21+48];
	ld.shared.f64 	%fd114, [%r82+56];
	fma.rn.f64 	%fd115, %fd113, %fd114, %fd112;
	ld.global.f64 	%fd116, [%rd21+56];
	add.s32 	%r102, %r102, 8;
	ld.shared.f64 	%fd117, [%r82+64];
	fma.rn.f64 	%fd140, %fd116, %fd117, %fd115;
	add.s32 	%r103, %r103, 8;
$L__BB2_22:
	setp.eq.s32 	%p18, %r38, 0;
	@%p18 bra 	$L__BB2_28;
	and.b32  	%r43, %r24, 3;
	setp.lt.u32 	%p19, %r38, 4;
	@%p19 bra 	$L__BB2_25;
	mul.wide.s32 	%rd22, %r103, 8;
	add.s64 	%rd23, %rd2, %rd22;
	ld.global.f64 	%fd119, [%rd23];
	shl.b32 	%r83, %r102, 3;
	mov.u32 	%r84, sv;
	add.s32 	%r85, %r84, %r83;
	ld.shared.f64 	%fd120, [%r85+8];
	fma.rn.f64 	%fd121, %fd119, %fd120, %fd140;
	ld.global.f64 	%fd122, [%rd23+8];
	ld.shared.f64 	%fd123, [%r85+16];
	fma.rn.f64 	%fd124, %fd122, %fd123, %fd121;
	ld.global.f64 	%fd125, [%rd23+16];
	ld.shared.f64 	%fd126, [%r85+24];
	fma.rn.f64 	%fd127, %fd125, %fd126, %fd124;
	ld.global.f64 	%fd128, [%rd23+24];
	add.s32 	%r102, %r102, 4;
	ld.shared.f64 	%fd129, [%r85+32];
	fma.rn.f64 	%fd140, %fd128, %fd129, %fd127;
	add.s32 	%r103, %r103, 4;
$L__BB2_25:
	setp.eq.s32 	%p20, %r43, 0;
	@%p20 bra 	$L__BB2_28;
	shl.b32 	%r86, %r102, 3;
	mov.u32 	%r87, sv;
	add.s32 	%r88, %r86, %r87;
	add.s32 	%r107, %r88, 8;
	neg.s32 	%r106, %r43;
$L__BB2_27:
	.pragma "nounroll";
	mul.wide.s32 	%rd24, %r103, 8;
	add.s64 	%rd25, %rd2, %rd24;
	ld.global.f64 	%fd130, [%rd25];
	ld.shared.f64 	%fd131, [%r107];
	fma.rn.f64 	%fd140, %fd130, %fd131, %fd140;
	add.s32 	%r103, %r103, 1;
	add.s32 	%r107, %r107, 8;
	add.s32 	%r106, %r106, 1;
	setp.ne.s32 	%p21, %r106, 0;
	@%p21 bra 	$L__BB2_27;
$L__BB2_28:
	cvta.to.global.u64 	%rd26, %rd10;
	mul.wide.s32 	%rd27, %r22, 8;
	add.s64 	%rd28, %rd26, %rd27;
	st.global.f64 	[%rd28], %fd140;
$L__BB2_29:
	ret;

}
	// .globl	_Z5get_vPdS_i
.visible .entry _Z5get_vPdS_i(
	.param .u64 .ptr .align 1 _Z5get_vPdS_i_param_0,
	.param .u64 .ptr .align 1 _Z5get_vPdS_i_param_1,
	.param .u32 _Z5get_vPdS_i_param_2
)
{
	.reg .b32 	%r<6>;
	.reg .b64 	%rd<9>;
	.reg .b64 	%fd<2>;

	ld.param.u64 	%rd1, [_Z5get_vPdS_i_param_0];
	ld.param.u64 	%rd2, [_Z5get_vPdS_i_param_1];
	ld.param.u32 	%r1, [_Z5get_vPdS_i_param_2];
	cvta.to.global.u64 	%rd3, %rd2;
	cvta.to.global.u64 	%rd4, %rd1;
	mov.u32 	%r2, %tid.x;
	add.s32 	%r3, %r2, %r1;
	mad.lo.s32 	%r4, %r1, %r2, %r3;
	add.s32 	%r5, %r4, -1;
	mul.wide.s32 	%rd5, %r5, 8;
	add.s64 	%rd6, %rd4, %rd5;
	ld.global.f64 	%fd1, [%rd6];
	mul.wide.u32 	%rd7, %r2, 8;
	add.s64 	%rd8, %rd3, %rd7;
	st.global.f64 	[%rd8], %fd1;
	ret;

}
	// .globl	_Z11initCudaMatPdii
.visible .entry _Z11initCudaMatPdii(
	.param .u64 .ptr .align 1 _Z11initCudaMatPdii_param_0,
	.param .u32 _Z11initCudaMatPdii_param_1,
	.param .u32 _Z11initCudaMatPdii_param_2
)
{
	.reg .pred 	%p<10>;
	.reg .b32 	%r<25>;
	.reg .b64 	%rd<20>;

	ld.param.u64 	%rd8, [_Z11initCudaMatPdii_param_0];
	ld.param.u32 	%r17, [_Z11initCudaMatPdii_param_1];
	ld.param.u32 	%r18, [_Z11initCudaMatPdii_param_2];
	cvta.to.global.u64 	%rd1, %rd8;
	mul.lo.s32 	%r1, %r18, %r17;
	setp.lt.s32 	%p1, %r1, 1;
	@%p1 bra 	$L__BB4_13;
	and.b32  	%r2, %r1, 15;
	setp.lt.u32 	%p2, %r1, 16;
	mov.b32 	%r22, 0;
	@%p2 bra 	$L__BB4_4;
	and.b32  	%r22, %r1, 2147483632;
	neg.s32 	%r20, %r22;
	add.s64 	%rd18, %rd1, 64;
$L__BB4_3:
	.pragma "nounroll";
	mov.b64 	%rd9, 0;
	st.global.u64 	[%rd18+-64], %rd9;
	st.global.u64 	[%rd18+-56], %rd9;
	st.global.u64 	[%rd18+-48], %rd9;
	st.global.u64 	[%rd18+-40], %rd9;
	st.global.u64 	[%rd18+-32], %rd9;
	st.global.u64 	[%rd18+-24], %rd9;
	st.global.u64 	[%rd18+-16], %rd9;
	st.global.u64 	[%rd18+-8], %rd9;
	st.global.u64 	[%rd18], %rd9;
	st.global.u64 	[%rd18+8], %rd9;
	st.global.u64 	[%rd18+16], %rd9;
	st.global.u64 	[%rd18+24], %rd9;
	st.global.u64 	[%rd18+32], %rd9;
	st.global.u64 	[%rd18+40], %rd9;
	st.global.u64 	[%rd18+48], %rd9;
	st.global.u64 	[%rd18+56], %rd9;
	add.s32 	%r20, %r20, 16;
	add.s64 	%rd18, %rd18, 128;
	setp.ne.s32 	%p3, %r20, 0;
	@%p3 bra 	$L__BB4_3;
$L__BB4_4:
	setp.eq.s32 	%p4, %r2, 0;
	@%p4 bra 	$L__BB4_13;
	and.b32  	%r8, %r1, 7;
	setp.lt.u32 	%p5, %r2, 8;
	@%p5 bra 	$L__BB4_7;
	mul.wide.u32 	%rd10, %r22, 8;
	add.s64 	%rd11, %rd1, %rd10;
	mov.b64 	%rd12, 0;
	st.global.u64 	[%rd11], %rd12;
	st.global.u64 	[%rd11+8], %rd12;
	st.global.u64 	[%rd11+16], %rd12;
	st.global.u64 	[%rd11+24], %rd12;
	st.global.u64 	[%rd11+32], %rd12;
	st.global.u64 	[%rd11+40], %rd12;
	st.global.u64 	[%rd11+48], %rd12;
	st.global.u64 	[%rd11+56], %rd12;
	add.s32 	%r22, %r22, 8;
$L__BB4_7:
	setp.eq.s32 	%p6, %r8, 0;
	@%p6 bra 	$L__BB4_13;
	and.b32  	%r11, %r1, 3;
	setp.lt.u32 	%p7, %r8, 4;
	@%p7 bra 	$L__BB4_10;
	mul.wide.u32 	%rd13, %r22, 8;
	add.s64 	%rd14, %rd1, %rd13;
	mov.b64 	%rd15, 0;
	st.global.u64 	[%rd14], %rd15;
	st.global.u64 	[%rd14+8], %rd15;
	st.global.u64 	[%rd14+16], %rd15;
	st.global.u64 	[%rd14+24], %rd15;
	add.s32 	%r22, %r22, 4;
$L__BB4_10:
	setp.eq.s32 	%p8, %r11, 0;
	@%p8 bra 	$L__BB4_13;
	mul.wide.u32 	%rd16, %r22, 8;
	add.s64 	%rd19, %rd1, %rd16;
	neg.s32 	%r24, %r11;
$L__BB4_12:
	.pragma "nounroll";
	mov.b64 	%rd17, 0;
	st.global.u64 	[%rd19], %rd17;
	add.s64 	%rd19, %rd19, 8;
	add.s32 	%r24, %r24, 1;
	setp.ne.s32 	%p9, %r24, 0;
	@%p9 bra 	$L__BB4_12;
$L__BB4_13:
	ret;

}
	// .globl	_Z9printMattPdii
.visible .entry _Z9printMattPdii(
	.param .u64 .ptr .align 1 _Z9printMattPdii_param_0,
	.param .u32 _Z9printMattPdii_param_1,
	.param .u32 _Z9printMattPdii_param_2
)
{
	.local .align 8 .b8 	__local_depot5[8];
	.reg .b64 	%SP;
	.reg .b64 	%SPL;
	.reg .pred 	%p<25>;
	.reg .b32 	%r<108>;
	.reg .b64 	%rd<88>;
	.reg .b64 	%fd<16>;

	mov.u64 	%SPL, __local_depot5;
	cvta.local.u64 	%SP, %SPL;
	ld.param.u64 	%rd6, [_Z9printMattPdii_param_0];
	ld.param.u32 	%r13, [_Z9printMattPdii_param_1];
	ld.param.u32 	%r12, [_Z9printMattPdii_param_2];
	cvta.to.global.u64 	%rd1, %rd6;
	add.u64 	%rd7, %SP, 0;
	add.u64 	%rd2, %SPL, 0;
	mul.lo.s32 	%r1, %r12, %r13;
	setp.lt.s32 	%p1, %r1, 1;
	@%p1 bra 	$L__BB5_39;
	and.b32  	%r2, %r1, 7;
	setp.lt.u32 	%p2, %r1, 8;
	mov.b32 	%r106, 0;
	@%p2 bra 	$L__BB5_20;
	and.b32  	%r106, %r1, 2147483640;
	mov.b32 	%r104, 0;
	mov.u64 	%rd9, $str;
	mov.u64 	%rd12, $str$1;
$L__BB5_3:
	.pragma "nounroll";
	mul.wide.u32 	%rd8, %r104, 8;
	add.s64 	%rd3, %rd1, %rd8;
	ld.global.f64 	%fd1, [%rd3];
	st.local.f64 	[%rd2], %fd1;
	cvta.global.u64 	%rd10, %rd9;
	{ // callseq 0, 0
	.param .b64 param0;
	st.param.b64 	[param0], %rd10;
	.param .b64 param1;
	st.param.b64 	[param1], %rd7;
	.param .b32 retval0;
	call.uni (retval0), 
	vprintf, 
	(
	param0, 
	param1
	);
	ld.param.b32 	%r16, [retval0];
	} // callseq 0
	add.s32 	%r18, %r104, 1;
	rem.s32 	%r19, %r18, %r12;
	setp.ne.s32 	%p3, %r19, 0;
	@%p3 bra 	$L__BB5_5;
	cvta.global.u64 	%rd13, %rd12;
	{ // callseq 1, 0
	.param .b64 param0;
	st.param.b64 	[param0], %rd13;
	.param .b64 param1;
	st.param.b64 	[param1], 0;
	.param .b32 retval0;
	call.uni (retval0), 
	vprintf, 
	(
	param0, 
	param1
	);
	ld.param.b32 	%r20, [retval0];
	} // callseq 1
$L__BB5_5:
	ld.global.f64 	%fd2, [%rd3+8];
	st.local.f64 	[%rd2], %fd2;
	cvta.global.u64 	%rd15, %rd9;
	{ // callseq 2, 0
	.param .b64 param0;
	st.param.b64 	[param0], %rd15;
	.param .b64 param1;
	st.param.b64 	[param1], %rd7;
	.param .b32 retval0;
	call.uni (retval0), 
	vprintf, 
	(
	param0, 
	param1
	);
	ld.param.b32 	%r22, [retval0];
	} // callseq 2
	add.s32 	%r24, %r104, 2;
	rem.s32 	%r25, %r24, %r12;
	setp.ne.s32 	%p4, %r25, 0;
	@%p4 bra 	$L__BB5_7;
	cvta.global.u64 	%rd18, %rd12;
	{ // callseq 3, 0
	.param .b64 param0;
	st.param.b64 	[param0], %rd18;
	.param .b64 param1;
	st.param.b64 	[param1], 0;
	.param .b32 retval0;
	call.uni (retval0), 
	vprintf, 
	(
	param0, 
	param1
	);
	ld.param.b32 	%r26, [retval0];
	} // callseq 3
$L__BB5_7:
	ld.global.f64 	%fd3, [%rd3+16];
	st.local.f64 	[%rd2], %fd3;
	cvta.global.u64 	%rd20, %rd9;
	{ // callseq 4, 0
	.param .b64 param0;
	st.param.b64 	[param0], %rd20;
	.param .b64 param1;
	st.param.b64 	[param1], %rd7;
	.param .b32 retval0;
	call.uni (retval0), 
	vprintf, 
	(
	param0, 
	param1
	);
	ld.param.b32 	%r28, [retval0];
	} // callseq 4
	add.s32 	%r30, %r104, 3;
	rem.s32 	%r31, %r30, %r12;
	setp.ne.s32 	%p5, %r31, 0;
	@%p5 bra 	$L__BB5_9;
	cvta.global.u64 	%rd23, %rd12;
	{ // callseq 5, 0
	.param .b64 param0;
	st.param.b64 	[param0], %rd23;
	.param .b64 param1;
	st.param.b64 	[param1], 0;
	.param .b32 retval0;
	call.uni (retval0), 
	vprintf, 
	(
	param0, 
	param1
	);
	ld.param.b32 	%r32, [retval0];
	} // callseq 5
$L__BB5_9:
	ld.global.f64 	%fd4, [%rd3+24];
	st.local.f64 	[%rd2], %fd4;
	cvta.global.u64 	%rd25, %rd9;
	{ // callseq 6, 0
	.param .b64 param0;
	st.param.b64 	[param0], %rd25;
	.param .b64 param1;
	st.param.b64 	[param1], %rd7;
	.param .b32 retval0;
	call.uni (retval0), 
	vprintf, 
	(
	param0, 
	param1
	);
	ld.param.b32 	%r34, [retval0];
	} // callseq 6
	add.s32 	%r36, %r104, 4;
	rem.s32 	%r37, %r36, %r12;
	setp.ne.s32 	%p6, %r37, 0;
	@%p6 bra 	$L__BB5_11;
	cvta.global.u64 	%rd28, %rd12;
	{ // callseq 7, 0
	.param .b64 param0;
	st.param.b64 	[param0], %rd28;
	.param .b64 param1;
	st.param.b64 	[param1], 0;
	.param .b32 retval0;
	call.uni (retval0), 
	vprintf, 
	(
	param0, 
	param1
	);
	ld.param.b32 	%r38, [retval0];
	} // callseq 7
$L__BB5_11:
	ld.global.f64 	%fd5, [%rd3+32];
	st.local.f64 	[%rd2], %fd5;
	cvta.global.u64 	%rd30, %rd9;
	{ // callseq 8, 0
	.param .b64 param0;
	st.param.b64 	[param0], %rd30;
	.param .b64 param1;
	st.param.b64 	[param1], %rd7;
	.param .b32 retval0;
	call.uni (retval0), 
	vprintf, 
	(
	param0, 
	param1
	);
	ld.param.b32 	%r40, [retval0];
	} // callseq 8
	add.s32 	%r42, %r104, 5;
	rem.s32 	%r43, %r42, %r12;
	setp.ne.s32 	%p7, %r43, 0;
	@%p7 bra 	$L__BB5_13;
	cvta.global.u64 	%rd33, %rd12;
	{ // callseq 9, 0
	.param .b64 param0;
	st.param.b64 	[param0], %rd33;
	.param .b64 param1;
	st.param.b64 	[param1], 0;
	.param .b32 retval0;
	call.uni (retval0), 
	vprintf, 
	(
	param0, 
	param1
	);
	ld.param.b32 	%r44, [retval0];
	} // callseq 9
$L__BB5_13:
	ld.global.f64 	%fd6, [%rd3+40];
	st.local.f64 	[%rd2], %fd6;
	cvta.global.u64 	%rd35, %rd9;
	{ // callseq 10, 0
	.param .b64 param0;
	st.param.b64 	[param0], %rd35;
	.param .b64 param1;
	st.param.b64 	[param1], %rd7;
	.param .b32 retval0;
	call.uni (retval0), 
	vprintf, 
	(
	param0, 
	param1
	);
	ld.param.b32 	%r46, [retval0];
	} // callseq 10
	add.s32 	%r48, %r104, 6;
	rem.s32 	%r49, %r48, %r12;
	setp.ne.s32 	%p8, %r49, 0;
	@%p8 bra 	$L__BB5_15;
	cvta.global.u64 	%rd38, %rd12;
	{ // callseq 11, 0
	.param .b64 param0;
	st.param.b64 	[param0], %rd38;
	.param .b64 param1;
	st.param.b64 	[param1], 0;
	.param .b32 retval0;
	call.uni (retval0), 
	vprintf, 
	(
	param0, 
	param1
	);
	ld.param.b32 	%r50, [retval0];
	} // callseq 11
$L__BB5_15:
	ld.global.f64 	%fd7, [%rd3+48];
	st.local.f64 	[%rd2], %fd7;
	cvta.global.u64 	%rd40, %rd9;
	{ // callseq 12, 0
	.param .b64 param0;
	st.param.b64 	[param0], %rd40;
	.param .b64 param1;
	st.param.b64 	[param1], %rd7;
	.param .b32 retval0;
	call.uni (retval0), 
	vprintf, 
	(
	param0, 
	param1
	);
	ld.param.b32 	%r52, [retval0];
	} // callseq 12
	add.s32 	%r54, %r104, 7;
	rem.s32 	%r55, %r54, %r12;
	setp.ne.s32 	%p9, %r55, 0;
	@%p9 bra 	$L__BB5_17;
	cvta.global.u64 	%rd43, %rd12;
	{ // callseq 13, 0
	.param .b64 param0;
	st.param.b64 	[param0], %rd43;
	.param .b64 param1;
	st.param.b64 	[param1], 0;
	.param .b32 retval0;
	call.uni (retval0), 
	vprintf, 
	(
	param0, 
	param1
	);
	ld.param.b32 	%r56, [retval0];
	} // callseq 13
$L__BB5_17:
	ld.global.f64 	%fd8, [%rd3+56];
	st.local.f64 	[%rd2], %fd8;
	cvta.global.u64 	%rd45, %rd9;
	{ // callseq 14, 0
	.param .b64 param0;
	st.param.b64 	[param0], %rd45;
	.param .b64 param1;
	st.param.b64 	[param1], %rd7;
	.param .b32 retval0;
	call.uni (retval0), 
	vprintf, 
	(
	param0, 
	param1
	);
	ld.param.b32 	%r58, [retval0];
	} // callseq 14
	add.s32 	%r104, %r104, 8;
	rem.s32 	%r60, %r104, %r12;
	setp.ne.s32 	%p10, %r60, 0;
	@%p10 bra 	$L__BB5_19;
	cvta.global.u64 	%rd48, %rd12;
	{ // callseq 15, 0
	.param .b64 param0;
	st.param.b64 	[param0], %rd48;
	.param .b64 param1;
	st.param.b64 	[param1], 0;
	.param .b32 retval0;
	call.uni (retval0), 
	vprintf, 
	(
	param0, 
	param1
	);
	ld.param.b32 	%r61, [retval0];
	} // callseq 15
$L__BB5_19:
	setp.ne.s32 	%p11, %r104, %r106;
	@%p11 bra 	$L__BB5_3;
$L__BB5_20:
	setp.eq.s32 	%p12, %r2, 0;
	@%p12 bra 	$L__BB5_39;
	and.b32  	%r7, %r1, 3;
	setp.lt.u32 	%p13, %r2, 4;
	@%p13 bra 	$L__BB5_30;
	mul.wide.u32 	%rd49, %r106, 8;
	add.s64 	%rd4, %rd1, %rd49;
	ld.global.f64 	%fd9, [%rd4];
	st.local.f64 	[%rd2], %fd9;
	mov.u64 	%rd50, $str;
	cvta.global.u64 	%rd51, %rd50;
	{ // callseq 16, 0
	.param .b64 param0;
	st.param.b64 	[param0], %rd51;
	.param .b64 param1;
	st.param.b64 	[param1], %rd7;
	.param .b32 retval0;
	call.uni (retval0), 
	vprintf, 
	(
	param0, 
	param1
	);
	ld.param.b32 	%r63, [retval0];
	} // callseq 16
	add.s32 	%r65, %r106, 1;
	rem.s32 	%r66, %r65, %r12;
	setp.ne.s32 	%p14, %r66, 0;
	@%p14 bra 	$L__BB5_24;
	mov.u64 	%rd53, $str$1;
	cvta.global.u64 	%rd54, %rd53;
	{ // callseq 17, 0
	.param .b64 param0;
	st.param.b64 	[param0], %rd54;
	.param .b64 param1;
	st.param.b64 	[param1], 0;
	.param .b32 retval0;
	call.uni (retval0), 
	vprintf, 
	(
	param0, 
	param1
	);
	ld.param.b32 	%r67, [retval0];
	} // callseq 17
$L__BB5_24:
	ld.global.f64 	%fd10, [%rd4+8];
	st.local.f64 	[%rd2], %fd10;
	cvta.global.u64 	%rd56, %rd50;
	{ // callseq 18, 0
	.param .b64 param0;
	st.param.b64 	[param0], %rd56;
	.param .b64 param1;
	st.param.b64 	[param1], %rd7;
	.param .b32 retval0;
	call.uni (retval0), 
	vprintf, 
	(
	param0, 
	param1
	);
	ld.param.b32 	%r69, [retval0];
	} // callseq 18
	add.s32 	%r71, %r106, 2;
	rem.s32 	%r72, %r71, %r12;
	setp.ne.s32 	%p15, %r72, 0;
	@%p15 bra 	$L__BB5_26;
	mov.u64 	%rd58, $str$1;
	cvta.global.u64 	%rd59, %rd58;
	{ // callseq 19, 0
	.param .b64 param0;
	st.param.b64 	[param0], %rd59;
	.param .b64 param1;
	st.param.b64 	[param1], 0;
	.param .b32 retval0;
	call.uni (retval0), 
	vprintf, 
	(
	param0, 
	param1
	);
	ld.param.b32 	%r73, [retval0];
	} // callseq 19
$L__BB5_26:
	ld.global.f64 	%fd11, [%rd4+16];
	st.local.f64 	[%rd2], %fd11;
	cvta.global.u64 	%rd61, %rd50;
	{ // callseq 20, 0
	.param .b64 param0;
	st.param.b64 	[param0], %rd61;
	.param .b64 param1;
	st.param.b64 	[param1], %rd7;
	.param .b32 retval0;
	call.uni (retval0), 
	vprintf, 
	(
	param0, 
	param1
	);
	ld.param.b32 	%r75, [retval0];
	} // callseq 20
	add.s32 	%r77, %r106, 3;
	rem.s32 	%r78, %r77, %r12;
	setp.ne.s32 	%p16, %r78, 0;
	@%p16 bra 	$L__BB5_28;
	mov.u64 	%rd63, $str$1;
	cvta.global.u64 	%rd64, %rd63;
	{ // callseq 21, 0
	.param .b64 param0;
	st.param.b64 	[param0], %rd64;
	.param .b64 param1;
	st.param.b64 	[param1], 0;
	.param .b32 retval0;
	call.uni (retval0), 
	vprintf, 
	(
	param0, 
	param1
	);
	ld.param.b32 	%r79, [retval0];
	} // callseq 21
$L__BB5_28:
	ld.global.f64 	%fd12, [%rd4+24];
	st.local.f64 	[%rd2], %fd12;
	cvta.global.u64 	%rd66, %rd50;
	{ // callseq 22, 0
	.param .b64 param0;
	st.param.b64 	[param0], %rd66;
	.param .b64 param1;
	st.param.b64 	[param1], %rd7;
	.param .b32 retval0;
	call.uni (retval0), 
	vprintf, 
	(
	param0, 
	param1
	);
	ld.param.b32 	%r81, [retval0];
	} // callseq 22
	add.s32 	%r106, %r106, 4;
	rem.s32 	%r83, %r106, %r12;
	setp.ne.s32 	%p17, %r83, 0;
	@%p17 bra 	$L__BB5_30;
	mov.u64 	%rd68, $str$1;
	cvta.global.u64 	%rd69, %rd68;
	{ // callseq 23, 0
	.param .b64 param0;
	st.param.b64 	[param0], %rd69;
	.param .b64 param1;
	st.param.b64 	[param1], 0;
	.param .b32 retval0;
	call.uni (retval0), 
	vprintf, 
	(
	param0, 
	param1
	);
	ld.param.b32 	%r84, [retval0];
	} // callseq 23
$L__BB5_30:
	setp.eq.s32 	%p18, %r7, 0;
	@%p18 bra 	$L__BB5_39;
	setp.eq.s32 	%p19, %r7, 1;
	@%p19 bra 	$L__BB5_36;
	mul.wide.u32 	%rd70, %r106, 8;
	add.s64 	%rd5, %rd1, %rd70;
	ld.global.f64 	%fd13, [%rd5];
	st.local.f64 	[%rd2], %fd13;
	mov.u64 	%rd71, $str;
	cvta.global.u64 	%rd72, %rd71;
	{ // callseq 24, 0
	.param .b64 param0;
	st.param.b64 	[param0], %rd72;
	.param .b64 param1;
	st.param.b64 	[param1], %rd7;
	.param .b32 retval0;
	call.uni (retval0), 
	vprintf, 
	(
	param0, 
	param1
	);
	ld.param.b32 	%r86, [retval0];
	} // callseq 24
	add.s32 	%r88, %r106, 1;
	rem.s32 	%r89, %r88, %r12;
	setp.ne.s32 	%p20, %r89, 0;
	@%p20 bra 	$L__BB5_34;
	mov.u64 	%rd74, $str$1;
	cvta.global.u64 	%rd75, %rd74;
	{ // callseq 25, 0
	.param .b64 param0;
	st.param.b64 	[param0], %rd75;
	.param .b64 param1;
	st.param.b64 	[param1], 0;
	.param .b32 retval0;
	call.uni (retval0), 
	vprintf, 
	(
	param0, 
	param1
	);
	ld.param.b32 	%r90, [retval0];
	} // callseq 25
$L__BB5_34:
	ld.global.f64 	%fd14, [%rd5+8];
	st.local.f64 	[%rd2], %fd14;
	cvta.global.u64 	%rd77, %rd71;
	{ // callseq 26, 0
	.param .b64 param0;
	st.param.b64 	[param0], %rd77;
	.param .b64 param1;
	st.param.b64 	[param1], %rd7;
	.param .b32 retval0;
	call.uni (retval0), 
	vprintf, 
	(
	param0, 
	param1
	);
	ld.param.b32 	%r92, [retval0];
	} // callseq 26
	add.s32 	%r106, %r106, 2;
	rem.s32 	%r94, %r106, %r12;
	setp.ne.s32 	%p21, %r94, 0;
	@%p21 bra 	$L__BB5_36;
	mov.u64 	%rd79, $str$1;
	cvta.global.u64 	%rd80, %rd79;
	{ // callseq 27, 0
	.param .b64 param0;
	st.param.b64 	[param0], %rd80;
	.param .b64 param1;
	st.param.b64 	[param1], 0;
	.param .b32 retval0;
	call.uni (retval0), 
	vprintf, 
	(
	param0, 
	param1
	);
	ld.param.b32 	%r95, [retval0];
	} // callseq 27
$L__BB5_36:
	and.b32  	%r97, %r1, 1;
	setp.eq.b32 	%p22, %r97, 1;
	not.pred 	%p23, %p22;
	@%p23 bra 	$L__BB5_39;
	mul.wide.u32 	%rd81, %r106, 8;
	add.s64 	%rd82, %rd1, %rd81;
	ld.global.f64 	%fd15, [%rd82];
	st.local.f64 	[%rd2], %fd15;
	mov.u64 	%rd83, $str;
	cvta.global.u64 	%rd84, %rd83;
	{ // callseq 28, 0
	.param .b64 param0;
	st.param.b64 	[param0], %rd84;
	.param .b64 param1;
	st.param.b64 	[param1], %rd7;
	.param .b32 retval0;
	call.uni (retval0), 
	vprintf, 
	(
	param0, 
	param1
	);
	ld.param.b32 	%r98, [retval0];
	} // callseq 28
	add.s32 	%r100, %r106, 1;
	rem.s32 	%r101, %r100, %r12;
	setp.ne.s32 	%p24, %r101, 0;
	@%p24 bra 	$L__BB5_39;
	mov.u64 	%rd86, $str$1;
	cvta.global.u64 	%rd87, %rd86;
	{ // callseq 29, 0
	.param .b64 param0;
	st.param.b64 	[param0], %rd87;
	.param .b64 param1;
	st.param.b64 	[param1], 0;
	.param .b32 retval0;
	call.uni (retval0), 
	vprintf, 
	(
	param0, 
	param1
	);
	ld.param.b32 	%r102, [retval0];
	} // callseq 29
$L__BB5_39:
	ret;

}
	// .globl	_Z3devPi
.visible .entry _Z3devPi(
	.param .u64 .ptr .align 1 _Z3devPi_param_0
)
{
	.local .align 8 .b8 	__local_depot6[8];
	.reg .b64 	%SP;
	.reg .b64 	%SPL;
	.reg .b32 	%r<4>;
	.reg .b64 	%rd<7>;

	mov.u64 	%SPL, __local_depot6;
	cvta.local.u64 	%SP, %SPL;
	ld.param.u64 	%rd1, [_Z3devPi_param_0];
	cvta.to.global.u64 	%rd2, %rd1;
	add.u64 	%rd3, %SP, 0;
	add.u64 	%rd4, %SPL, 0;
	ld.global.u32 	%r1, [%rd2];
	st.local.u32 	[%rd4], %r1;
	mov.u64 	%rd5, $str$2;
	cvta.global.u64 	%rd6, %rd5;
	{ // callseq 30, 0
	.param .b64 param0;
	st.param.b64 	[param0], %rd6;
	.param .b64 param1;
	st.param.b64 	[param1], %rd3;
	.param .b32 retval0;
	call.uni (retval0), 
	vprintf, 
	(
	param0, 
	param1
	);
	ld.param.b32 	%r2, [retval0];
	} // callseq 30
	ret;

}


// ===== COMPILED SASS (sm_100) =====

	.target	sm_100

	.elftype	@"ET_EXEC"


//--------------------- .note.nv.tkinfo           --------------------------
	.section	.note.nv.tkinfo,"",@"SHT_NOTE"
	.sectionflags	@"SHF_NOTE_NV_TKINFO"
	.tkinfo
        /*0018*/ 	.word	0x00000002
        /*0030*/ 	.string	""
        /*0030*/ 	.string	"ptxas"
        /*0030*/ 	.string	"Cuda compilation tools, release 13.0, V13.0.88"
        /*0030*/ 	.string	"Build cuda_13.0.r13.0/compiler.36424714_0"
        /*0030*/ 	.string	"-arch sm_100 -m 64 "



//--------------------- .note.nv.cuinfo           --------------------------
	.section	.note.nv.cuinfo,"",@"SHT_NOTE"
	.sectionflags	@"SHF_NOTE_NV_CUINFO"
        /*0018*/ 	.short	0x0002
        /*001a*/ 	.short	0x0064
        /*001c*/ 	.short	0x0082
	.zero		2


//--------------------- .nv.info                  --------------------------
	.section	.nv.info,"",@"SHT_CUDA_INFO"
	.align	4


	//----- nvinfo : EIATTR_REGCOUNT
	.align		4
        /*0000*/ 	.byte	0x04, 0x2f
        /*0002*/ 	.short	(.L_4 - .L_3)
	.align		4
.L_3:
        /*0004*/ 	.word	index@(_Z5checkPdiS_)
        /*0008*/ 	.word	0x0000001c


	//----- nvinfo : EIATTR_FRAME_SIZE
	.align		4
.L_4:
        /*000c*/ 	.byte	0x04, 0x11
        /*000e*/ 	.short	(.L_6 - .L_5)
	.align		4
.L_5:
        /*0010*/ 	.word	index@($__internal_0_$__cuda_sm20_dsqrt_rn_f64_mediumpath_v1)
        /*0014*/ 	.word	0x00000000


	//----- nvinfo : EIATTR_FRAME_SIZE
	.align		4
.L_6:
        /*0018*/ 	.byte	0x04, 0x11
        /*001a*/ 	.short	(.L_8 - .L_7)
	.align		4
.L_7:
        /*001c*/ 	.word	index@(_Z5checkPdiS_)
        /*0020*/ 	.word	0x00000000


	//----- nvinfo : EIATTR_REGCOUNT
	.align		4
.L_8:
        /*0024*/ 	.byte	0x04, 0x2f
        /*0026*/ 	.short	(.L_10 - .L_9)
	.align		4
.L_9:
        /*0028*/ 	.word	index@(_Z9calc_normPdS_iS_)
        /*002c*/ 	.word	0x00000020


	//----- nvinfo : EIATTR_FRAME_SIZE
	.align		4
.L_10:
        /*0030*/ 	.byte	0x04, 0x11
        /*0032*/ 	.short	(.L_12 - .L_11)
	.align		4
.L_11:
        /*0034*/ 	.word	index@(_Z9calc_normPdS_iS_)
        /*0038*/ 	.word	0x00000000


	//----- nvinfo : EIATTR_REGCOUNT
	.align		4
.L_12:
        /*003c*/ 	.byte	0x04, 0x2f
        /*003e*/ 	.short	(.L_14 - .L_13)
	.align		4
.L_13:
        /*0040*/ 	.word	index@(_Z5saxpyPdS_S_ii)
        /*0044*/ 	.word	0x00000020


	//----- nvinfo : EIATTR_FRAME_SIZE
	.align		4
.L_14:
        /*0048*/ 	.byte	0x04, 0x11
        /*004a*/ 	.short	(.L_16 - .L_15)
	.align		4
.L_15:
        /*004c*/ 	.word	index@(_Z5saxpyPdS_S_ii)
        /*0050*/ 	.word	0x00000000


	//----- nvinfo : EIATTR_REGCOUNT
	.align		4
.L_16:
        /*0054*/ 	.byte	0x04, 0x2f
        /*0056*/ 	.short	(.L_18 - .L_17)
	.align		4
.L_17:
        /*0058*/ 	.word	index@(_Z5get_vPdS_i)
        /*005c*/ 	.word	0x0000000a


	//----- nvinfo : EIATTR_FRAME_SIZE
	.align		4
.L_18:
        /*0060*/ 	.byte	0x04, 0x11
        /*0062*/ 	.short	(.L_20 - .L_19)
	.align		4
.L_19:
        /*0064*/ 	.word	index@(_Z5get_vPdS_i)
        /*0068*/ 	.word	0x00000000


	//----- nvinfo : EIATTR_REGCOUNT
	.align		4
.L_20:
        /*006c*/ 	.byte	0x04, 0x2f
        /*006e*/ 	.short	(.L_22 - .L_21)
	.align		4
.L_21:
        /*0070*/ 	.word	index@(_Z11initCudaMatPdii)
        /*0074*/ 	.word	0x0000000b


	//----- nvinfo : EIATTR_FRAME_SIZE
	.align		4
.L_22:
        /*0078*/ 	.byte	0x04, 0x11
        /*007a*/ 	.short	(.L_24 - .L_23)
	.align		4
.L_23:
        /*007c*/ 	.word	index@(_Z11initCudaMatPdii)
        /*0080*/ 	.word	0x00000000


	//----- nvinfo : EIATTR_REGCOUNT
	.align		4
.L_24:
        /*0084*/ 	.byte	0x04, 0x2f
        /*0086*/ 	.short	(.L_26 - .L_25)
	.align		4
.L_25:
        /*0088*/ 	.word	index@(_Z9printMattPdii)
        /*008c*/ 	.word	0x0000001b


	//----- nvinfo : EIATTR_FRAME_SIZE
	.align		4
.L_26:
        /*0090*/ 	.byte	0x04, 0x11
        /*0092*/ 	.short	(.L_28 - .L_27)
	.align		4
.L_27:
        /*0094*/ 	.word	index@(_Z9printMattPdii)
        /*0098*/ 	.word	0x00000008


	//----- nvinfo : EIATTR_REGCOUNT
	.align		4
.L_28:
        /*009c*/ 	.byte	0x04, 0x2f
        /*009e*/ 	.short	(.L_30 - .L_29)
	.align		4
.L_29:
        /*00a0*/ 	.word	index@(_Z3devPi)
        /*00a4*/ 	.word	0x00000018


	//----- nvinfo : EIATTR_FRAME_SIZE
	.align		4
.L_30:
        /*00a8*/ 	.byte	0x04, 0x11
        /*00aa*/ 	.short	(.L_32 - .L_31)
	.align		4
.L_31:
        /*00ac*/ 	.word	index@(_Z3devPi)
        /*00b0*/ 	.word	0x00000008


	//----- nvinfo : EIATTR_MIN_STACK_SIZE
	.align		4
.L_32:
        /*00b4*/ 	.byte	0x04, 0x12
        /*00b6*/ 	.short	(.L_34 - .L_33)
	.align		4
.L_33:
        /*00b8*/ 	.word	index@(_Z3devPi)
        /*00bc*/ 	.word	0x00000008


	//----- nvinfo : EIATTR_MIN_STACK_SIZE
	.align		4
.L_34:
        /*00c0*/ 	.byte	0x04, 0x12
        /*00c2*/ 	.short	(.L_36 - .L_35)
	.align		4
.L_35:
        /*00c4*/ 	.word	index@(_Z9printMattPdii)
        /*00c8*/ 	.word	0x00000008


	//----- nvinfo : EIATTR_MIN_STACK_SIZE
	.align		4
.L_36:
        /*00cc*/ 	.byte	0x04, 0x12
        /*00ce*/ 	.short	(.L_38 - .L_37)
	.align		4
.L_37:
        /*00d0*/ 	.word	index@(_Z11initCudaMatPdii)
        /*00d4*/ 	.word	0x00000000


	//----- nvinfo : EIATTR_MIN_STACK_SIZE
	.align		4
.L_38:
        /*00d8*/ 	.byte	0x04, 0x12
        /*00da*/ 	.short	(.L_40 - .L_39)
	.align		4
.L_39:
        /*00dc*/ 	.word	index@(_Z5get_vPdS_i)
        /*00e0*/ 	.word	0x00000000


	//----- nvinfo : EIATTR_MIN_STACK_SIZE
	.align		4
.L_40:
        /*00e4*/ 	.byte	0x04, 0x12
        /*00e6*/ 	.short	(.L_42 - .L_41)
	.align		4
.L_41:
        /*00e8*/ 	.word	index@(_Z5saxpyPdS_S_ii)
        /*00ec*/ 	.word	0x00000000


	//----- nvinfo : EIATTR_MIN_STACK_SIZE
	.align		4
.L_42:
        /*00f0*/ 	.byte	0x04, 0x12
        /*00f2*/ 	.short	(.L_44 - .L_43)
	.align		4
.L_43:
        /*00f4*/ 	.word	index@(_Z9calc_normPdS_iS_)
        /*00f8*/ 	.word	0x00000000


	//----- nvinfo : EIATTR_MIN_STACK_SIZE
	.align		4
.L_44:
        /*00fc*/ 	.byte	0x04, 0x12
        /*00fe*/ 	.short	(.L_46 - .L_45)
	.align		4
.L_45:
        /*0100*/ 	.word	index@(_Z5checkPdiS_)
        /*0104*/ 	.word	0x00000000
.L_46:


//--------------------- .nv.compat                --------------------------
	.section	.nv.compat,"",@"SHT_CUDA_COMPAT_INFO"
	.align	4
        /*0000*/ 	.byte	0x02, 0x09, 0x00, 0x00, 0x02, 0x02, 0x01, 0x00, 0x02, 0x05, 0x05, 0x00, 0x03, 0x07, 0x01, 0x01
        /*0010*/ 	.byte	0x02, 0x03, 0x00, 0x00, 0x02, 0x06, 0x01, 0x00, 0x04, 0x0b, 0x08, 0x00, 0x01, 0x00, 0x00, 0x00
        /*0020*/ 	.byte	0x00, 0x00, 0x00, 0x00


//--------------------- .nv.info._Z3devPi         --------------------------
	.section	.nv.info._Z3devPi,"",@"SHT_CUDA_INFO"
	.sectionflags	@""
	.align	4


	//----- nvinfo : EIATTR_CUDA_API_VERSION
	.align		4
        /*0000*/ 	.byte	0x04, 0x37
        /*0002*/ 	.short	(.L_48 - .L_47)
.L_47:
        /*0004*/ 	.word	0x00000082


	//----- nvinfo : EIATTR_KPARAM_INFO
	.align		4
.L_48:
        /*0008*/ 	.byte	0x04, 0x17
        /*000a*/ 	.short	(.L_50 - .L_49)
.L_49:
        /*000c*/ 	.word	0x00000000
        /*0010*/ 	.short	0x0000
        /*0012*/ 	.short	0x0000
        /*0014*/ 	.byte	0x00, 0xf5, 0x21, 0x00


	//----- nvinfo : EIATTR_SPARSE_MMA_MASK
	.align		4
.L_50:
        /*0018*/ 	.byte	0x03, 0x50
        /*001a*/ 	.short	0x0000


	//----- nvinfo : EIATTR_MAXREG_COUNT
	.align		4
        /*001c*/ 	.byte	0x03, 0x1b
        /*001e*/ 	.short	0x00ff


	//----- nvinfo : EIATTR_EXTERNS
	.align		4
        /*0020*/ 	.byte	0x04, 0x0f
        /*0022*/ 	.short	(.L_52 - .L_51)


	//   ....[0]....
	.align		4
.L_51:
        /*0024*/ 	.word	index@(vprintf)


	//----- nvinfo : EIATTR_MERCURY_ISA_VERSION
	.align		4
.L_52:
        /*0028*/ 	.byte	0x03, 0x5f
        /*002a*/ 	.short	0x0101


	//----- nvinfo : EIATTR_VRC_CTA_INIT_COUNT
	.align		4
        /*002c*/ 	.byte	0x02, 0x4a
	.zero		1
	.zero		1


	//----- nvinfo : EIATTR_SYSCALL_OFFSETS
	.align		4
        /*0030*/ 	.byte	0x04, 0x46
        /*0032*/ 	.short	(.L_54 - .L_53)


	//   ....[0]....
.L_53:
        /*0034*/ 	.word	0x00000100


	//----- nvinfo : EIATTR_EXIT_INSTR_OFFSETS
	.align		4
.L_54:
        /*0038*/ 	.byte	0x04, 0x1c
        /*003a*/ 	.short	(.L_56 - .L_55)


	//   ....[0]....
.L_55:
        /*003c*/ 	.word	0x00000110


	//----- nvinfo : EIATTR_CBANK_PARAM_SIZE
	.align		4
.L_56:
        /*0040*/ 	.byte	0x03, 0x19
        /*0042*/ 	.short	0x0008


	//----- nvinfo : EIATTR_PARAM_CBANK
	.align		4
        /*0044*/ 	.byte	0x04, 0x0a
        /*0046*/ 	.short	(.L_58 - .L_57)
	.align		4
.L_57:
        /*0048*/ 	.word	index@(.nv.constant0._Z3devPi)
        /*004c*/ 	.short	0x0380
        /*004e*/ 	.short	0x0008


	//----- nvinfo : EIATTR_SW_WAR
	.align		4
.L_58:
        /*0050*/ 	.byte	0x04, 0x36
        /*0052*/ 	.short	(.L_60 - .L_59)
.L_59:
        /*0054*/ 	.word	0x00000008
.L_60:


//--------------------- .nv.info._Z9printMattPdii --------------------------
	.section	.nv.info._Z9printMattPdii,"",@"SHT_CUDA_INFO"
	.sectionflags	@""
	.align	4


	//----- nvinfo : EIATTR_CUDA_API_VERSION
	.align		4
        /*0000*/ 	.byte	0x04, 0x37
        /*0002*/ 	.short	(.L_62 - .L_61)
.L_61:
        /*0004*/ 	.word	0x00000082


	//----- nvinfo : EIATTR_KPARAM_INFO
	.align		4
.L_62:
        /*0008*/ 	.byte	0x04, 0x17
        /*000a*/ 	.short	(.L_64 - .L_63)
.L_63:
        /*000c*/ 	.word	0x00000000
        /*0010*/ 	.short	0x0002
        /*0012*/ 	.short	0x000c
        /*0014*/ 	.byte	0x00, 0xf0, 0x11, 0x00


	//----- nvinfo : EIATTR_KPARAM_INFO
	.align		4
.L_64:
        /*0018*/ 	.byte	0x04, 0x17
        /*001a*/ 	.short	(.L_66 - .L_65)
.L_65:
        /*001c*/ 	.word	0x00000000
        /*0020*/ 	.short	0x0001
        /*0022*/ 	.short	0x0008
        /*0024*/ 	.byte	0x00, 0xf0, 0x11, 0x00


	//----- nvinfo : EIATTR_KPARAM_INFO
	.align		4
.L_66:
        /*0028*/ 	.byte	0x04, 0x17
        /*002a*/ 	.short	(.L_68 - .L_67)
.L_67:
        /*002c*/ 	.word	0x00000000
        /*0030*/ 	.short	0x0000
        /*0032*/ 	.short	0x0000
        /*0034*/ 	.byte	0x00, 0xf5, 0x21, 0x00


	//----- nvinfo : EIATTR_SPARSE_MMA_MASK
	.align		4
.L_68:
        /*0038*/ 	.byte	0x03, 0x50
        /*003a*/ 	.short	0x0000


	//----- nvinfo : EIATTR_MAXREG_COUNT
	.align		4
        /*003c*/ 	.byte	0x03, 0x1b
        /*003e*/ 	.short	0x00ff


	//----- nvinfo : EIATTR_EXTERNS
	.align		4
        /*0040*/ 	.byte	0x04, 0x0f
        /*0042*/ 	.short	(.L_70 - .L_69)


	//   ....[0]....
	.align		4
.L_69:
        /*0044*/ 	.word	index@(vprintf)


	//----- nvinfo : EIATTR_MERCURY_ISA_VERSION
	.align		4
.L_70:
        /*0048*/ 	.byte	0x03, 0x5f
        /*004a*/ 	.short	0x0101


	//----- nvinfo : EIATTR_VRC_CTA_INIT_COUNT
	.align		4
        /*004c*/ 	.byte	0x02, 0x4a
	.zero		1
	.zero		1


	//----- nvinfo : EIATTR_SYSCALL_OFFSETS
	.align		4
        /*0050*/ 	.byte	0x04, 0x46
        /*0052*/ 	.short	(.L_72 - .L_71)


	//   ....[0]....
.L_71:
        /*0054*/ 	.word	0x000001e0


	//   ....[1]....
        /*0058*/ 	.word	0x00000410


	//   ....[2]....
        /*005c*/ 	.word	0x000004d0


	//   ....[3]....
        /*0060*/ 	.word	0x00000700


	//   ....[4]....
        /*0064*/ 	.word	0x000007c0


	//   ....[5]....
        /*0068*/ 	.word	0x000009f0


	//   ....[6]....
        /*006c*/ 	.word	0x00000ab0


	//   ....[7]....
        /*0070*/ 	.word	0x00000ce0


	//   ....[8]....
        /*0074*/ 	.word	0x00000da0


	//   ....[9]....
        /*0078*/ 	.word	0x00000fd0


	//   ....[10]....
        /*007c*/ 	.word	0x00001090


	//   ....[11]....
        /*0080*/ 	.word	0x000012c0


	//   ....[12]....
        /*0084*/ 	.word	0x00001380


	//   ....[13]....
        /*0088*/ 	.word	0x000015b0


	//   ....[14]....
        /*008c*/ 	.word	0x00001670


	//   ....[15]....
        /*0090*/ 	.word	0x000018a0


	//   ....[16]....
        /*0094*/ 	.word	0x00001a00


	//   ....[17]....
        /*0098*/ 	.word	0x00001c20


	//   ....[18]....
        /*009c*/ 	.word	0x00001cd0


	//   ....[19]....
        /*00a0*/ 	.word	0x00001ef0


	//   ....[20]....
        /*00a4*/ 	.word	0x00001fa0


	//   ....[21]....
        /*00a8*/ 	.word	0x000021c0


	//   ....[22]....
        /*00ac*/ 	.word	0x00002270


	//   ....[23]....
        /*00b0*/ 	.word	0x00002490


	//   ....[24]....
        /*00b4*/ 	.word	0x000025a0


	//   ....[25]....
        /*00b8*/ 	.word	0x000027c0


	//   ....[26]....
        /*00bc*/ 	.word	0x00002870


	//   ....[27]....
        /*00c0*/ 	.word	0x00002aa0


	//   ....[28]....
        /*00c4*/ 	.word	0x00002ba0


	//   ....[29]....
        /*00c8*/ 	.word	0x00002dc0


	//----- nvinfo : EIATTR_EXIT_INSTR_OFFSETS
	.align		4
.L_72:
        /*00cc*/ 	.byte	0x04, 0x1c
        /*00ce*/ 	.short	(.L_74 - .L_73)


	//   ....[0]....
.L_73:
        /*00d0*/ 	.word	0x00000080


	//   ....[1]....
        /*00d4*/ 	.word	0x00001900


	//   ....[2]....
        /*00d8*/ 	.word	0x000024b0


	//   ....[3]....
        /*00dc*/ 	.word	0x00002ad0


	//   ....[4]....
        /*00e0*/ 	.word	0x00002d40


	//   ....[5]....
        /*00e4*/ 	.word	0x00002dd0


	//----- nvinfo : EIATTR_CRS_STACK_SIZE
	.align		4
.L_74:
        /*00e8*/ 	.byte	0x04, 0x1e
        /*00ea*/ 	.short	(.L_76 - .L_75)
.L_75:
        /*00ec*/ 	.word	0x00000000


	//----- nvinfo : EIATTR_CBANK_PARAM_SIZE
	.align		4
.L_76:
        /*00f0*/ 	.byte	0x03, 0x19
        /*00f2*/ 	.short	0x0010


	//----- nvinfo : EIATTR_PARAM_CBANK
	.align		4
        /*00f4*/ 	.byte	0x04, 0x0a
        /*00f6*/ 	.short	(.L_78 - .L_77)
	.align		4
.L_77:
        /*00f8*/ 	.word	index@(.nv.constant0._Z9printMattPdii)
        /*00fc*/ 	.short	0x0380
        /*00fe*/ 	.short	0x0010


	//----- nvinfo : EIATTR_SW_WAR
	.align		4
.L_78:
        /*0100*/ 	.byte	0x04, 0x36
        /*0102*/ 	.short	(.L_80 - .L_79)
.L_79:
        /*0104*/ 	.word	0x00000008
.L_80:


//--------------------- .nv.info._Z11initCudaMatPdii --------------------------
	.section	.nv.info._Z11initCudaMatPdii,"",@"SHT_CUDA_INFO"
	.sectionflags	@""
	.align	4


	//----- nvinfo : EIATTR_CUDA_API_VERSION
	.align		4
        /*0000*/ 	.byte	0x04, 0x37
        /*0002*/ 	.short	(.L_82 - .L_81)
.L_81:
        /*0004*/ 	.word	0x00000082


	//----- nvinfo : EIATTR_KPARAM_INFO
	.align		4
.L_82:
        /*0008*/ 	.byte	0x04, 0x17
        /*000a*/ 	.short	(.L_84 - .L_83)
.L_83:
        /*000c*/ 	.word	0x00000000
        /*0010*/ 	.short	0x0002
        /*0012*/ 	.short	0x000c
        /*0014*/ 	.byte	0x00, 0xf0, 0x11, 0x00


	//----- nvinfo : EIATTR_KPARAM_INFO
	.align		4
.L_84:
        /*0018*/ 	.byte	0x04, 0x17
        /*001a*/ 	.short	(.L_86 - .L_85)
.L_85:
        /*001c*/ 	.word	0x00000000
        /*0020*/ 	.short	0x0001
        /*0022*/ 	.short	0x0008
        /*0024*/ 	.byte	0x00, 0xf0, 0x11, 0x00


	//----- nvinfo : EIATTR_KPARAM_INFO
	.align		4
.L_86:
        /*0028*/ 	.byte	0x04, 0x17
        /*002a*/ 	.short	(.L_88 - .L_87)
.L_87:
        /*002c*/ 	.word	0x00000000
        /*0030*/ 	.short	0x0000
        /*0032*/ 	.short	0x0000
        /*0034*/ 	.byte	0x00, 0xf5, 0x21, 0x00


	//----- nvinfo : EIATTR_SPARSE_MMA_MASK
	.align		4
.L_88:
        /*0038*/ 	.byte	0x03, 0x50
        /*003a*/ 	.short	0x0000


	//----- nvinfo : EIATTR_MAXREG_COUNT
	.align		4
        /*003c*/ 	.byte	0x03, 0x1b
        /*003e*/ 	.short	0x00ff


	//----- nvinfo : EIATTR_MERCURY_ISA_VERSION
	.align		4
        /*0040*/ 	.byte	0x03, 0x5f
        /*0042*/ 	.short	0x0101


	//----- nvinfo : EIATTR_VRC_CTA_INIT_COUNT
	.align		4
        /*0044*/ 	.byte	0x02, 0x4a
	.zero		1
	.zero		1


	//----- nvinfo : EIATTR_EXIT_INSTR_OFFSETS
	.align		4
        /*0048*/ 	.byte	0x04, 0x1c
        /*004a*/ 	.short	(.L_90 - .L_89)


	//   ....[0]....
.L_89:
        /*004c*/ 	.word	0x00000040


	//   ....[1]....
        /*0050*/ 	.word	0x00000290


	//   ....[2]....
        /*0054*/ 	.word	0x00000390


	//   ....[3]....
        /*0058*/ 	.word	0x00000450


	//   ....[4]....
        /*005c*/ 	.word	0x000004f0


	//----- nvinfo : EIATTR_CBANK_PARAM_SIZE
	.align		4
.L_90:
        /*0060*/ 	.byte	0x03, 0x19
        /*0062*/ 	.short	0x0010


	//----- nvinfo : EIATTR_PARAM_CBANK
	.align		4
        /*0064*/ 	.byte	0x04, 0x0a
        /*0066*/ 	.short	(.L_92 - .L_91)
	.align		4
.L_91:
        /*0068*/ 	.word	index@(.nv.constant0._Z11initCudaMatPdii)
        /*006c*/ 	.short	0x0380
        /*006e*/ 	.short	0x0010


	//----- nvinfo : EIATTR_SW_WAR
	.align		4
.L_92:
        /*0070*/ 	.byte	0x04, 0x36
        /*0072*/ 	.short	(.L_94 - .L_93)
.L_93:
        /*0074*/ 	.word	0x00000008
.L_94:


//--------------------- .nv.info._Z5get_vPdS_i    --------------------------
	.section	.nv.info._Z5get_vPdS_i,"",@"SHT_CUDA_INFO"
	.sectionflags	@""
	.align	4


	//----- nvinfo : EIATTR_CUDA_API_VERSION
	.align		4
        /*0000*/ 	.byte	0x04, 0x37
        /*0002*/ 	.short	(.L_96 - .L_95)
.L_95:
        /*0004*/ 	.word	0x00000082


	//----- nvinfo : EIATTR_KPARAM_INFO
	.align		4
.L_96:
        /*0008*/ 	.byte	0x04, 0x17
        /*000a*/ 	.short	(.L_98 - .L_97)
.L_97:
        /*000c*/ 	.word	0x00000000
        /*0010*/ 	.short	0x0002
        /*0012*/ 	.short	0x0010
        /*0014*/ 	.byte	0x00, 0xf0, 0x11, 0x00


	//----- nvinfo : EIATTR_KPARAM_INFO
	.align		4
.L_98:
        /*0018*/ 	.byte	0x04, 0x17
        /*001a*/ 	.short	(.L_100 - .L_99)
.L_99:
        /*001c*/ 	.word	0x00000000
        /*0020*/ 	.short	0x0001
        /*0022*/ 	.short	0x0008
        /*0024*/ 	.byte	0x00, 0xf5, 0x21, 0x00


	//----- nvinfo : EIATTR_KPARAM_INFO
	.align		4
.L_100:
        /*0028*/ 	.byte	0x04, 0x17
        /*002a*/ 	.short	(.L_102 - .L_101)
.L_101:
        /*002c*/ 	.word	0x00000000
        /*0030*/ 	.short	0x0000
        /*0032*/ 	.short	0x0000
        /*0034*/ 	.byte	0x00, 0xf5, 0x21, 0x00


	//----- nvinfo : EIATTR_SPARSE_MMA_MASK
	.align		4
.L_102:
        /*0038*/ 	.byte	0x03, 0x50
        /*003a*/ 	.short	0x0000


	//----- nvinfo : EIATTR_MAXREG_COUNT
	.align		4
        /*003c*/ 	.byte	0x03, 0x1b
        /*003e*/ 	.short	0x00ff


	//----- nvinfo : EIATTR_MERCURY_ISA_VERSION
	.align		4
        /*0040*/ 	.byte	0x03, 0x5f
        /*0042*/ 	.short	0x0101


	//----- nvinfo : EIATTR_VRC_CTA_INIT_COUNT
	.align		4
        /*0044*/ 	.byte	0x02, 0x4a
	.zero		1
	.zero		1


	//----- nvinfo : EIATTR_EXIT_INSTR_OFFSETS
	.align		4
        /*0048*/ 	.byte	0x04, 0x1c
        /*004a*/ 	.short	(.L_104 - .L_103)


	//   ....[0]....
.L_103:
        /*004c*/ 	.word	0x000000d0


	//----- nvinfo : EIATTR_CBANK_PARAM_SIZE
	.align		4
.L_104:
        /*0050*/ 	.byte	0x03, 0x19
        /*0052*/ 	.short	0x0014


	//----- nvinfo : EIATTR_PARAM_CBANK
	.align		4
        /*0054*/ 	.byte	0x04, 0x0a
        /*0056*/ 	.short	(.L_106 - .L_105)
	.align		4
.L_105:
        /*0058*/ 	.word	index@(.nv.constant0._Z5get_vPdS_i)
        /*005c*/ 	.short	0x0380
        /*005e*/ 	.short	0x0014


	//----- nvinfo : EIATTR_SW_WAR
	.align		4
.L_106:
        /*0060*/ 	.byte	0x04, 0x36
        /*0062*/ 	.short	(.L_108 - .L_107)
.L_107:
        /*0064*/ 	.word	0x00000008
.L_108:


//--------------------- .nv.info._Z5saxpyPdS_S_ii --------------------------
	.section	.nv.info._Z5saxpyPdS_S_ii,"",@"SHT_CUDA_INFO"
	.sectionflags	@""
	.align	4


	//----- nvinfo : EIATTR_CUDA_API_VERSION
	.align		4
        /*0000*/ 	.byte	0x04, 0x37
        /*0002*/ 	.short	(.L_110 - .L_109)
.L_109:
        /*0004*/ 	.word	0x00000082


	//----- nvinfo : EIATTR_KPARAM_INFO
	.align		4
.L_110:
        /*0008*/ 	.byte	0x04, 0x17
        /*000a*/ 	.short	(.L_112 - .L_111)
.L_111:
        /*000c*/ 	.word	0x00000000
        /*0010*/ 	.short	0x0004
        /*0012*/ 	.short	0x001c
        /*0014*/ 	.byte	0x00, 0xf0, 0x11, 0x00


	//----- nvinfo : EIATTR_KPARAM_INFO
	.align		4
.L_112:
        /*0018*/ 	.byte	0x04, 0x17
        /*001a*/ 	.short	(.L_114 - .L_113)
.L_113:
        /*001c*/ 	.word	0x00000000
        /*0020*/ 	.short	0x0003
        /*0022*/ 	.short	0x0018
        /*0024*/ 	.byte	0x00, 0xf0, 0x11, 0x00


	//----- nvinfo : EIATTR_KPARAM_INFO
	.align		4
.L_114:
        /*0028*/ 	.byte	0x04, 0x17
        /*002a*/ 	.short	(.L_116 - .L_115)
.L_115:
        /*002c*/ 	.word	0x00000000
        /*0030*/ 	.short	0x0002
        /*0032*/ 	.short	0x0010
        /*0034*/ 	.byte	0x00, 0xf5, 0x21, 0x00


	//----- nvinfo : EIATTR_KPARAM_INFO
	.align		4
.L_116:
        /*0038*/ 	.byte	0x04, 0x17
        /*003a*/ 	.short	(.L_118 - .L_117)
.L_117:
        /*003c*/ 	.word	0x00000000
        /*0040*/ 	.short	0x0001
        /*0042*/ 	.short	0x0008
        /*0044*/ 	.byte	0x00, 0xf5, 0x21, 0x00


	//----- nvinfo : EIATTR_KPARAM_INFO
	.align		4
.L_118:
        /*0048*/ 	.byte	0x04, 0x17
        /*004a*/ 	.short	(.L_120 - .L_119)
.L_119:
        /*004c*/ 	.word	0x00000000
        /*0050*/ 	.short	0x0000
        /*0052*/ 	.short	0x0000
        /*0054*/ 	.byte	0x00, 0xf5, 0x21, 0x00


	//----- nvinfo : EIATTR_SPARSE_MMA_MASK
	.align		4
.L_120:
        /*0058*/ 	.byte	0x03, 0x50
        /*005a*/ 	.short	0x0000


	//----- nvinfo : EIATTR_MAXREG_COUNT
	.align		4
        /*005c*/ 	.byte	0x03, 0x1b
        /*005e*/ 	.short	0x00ff


	//----- nvinfo : EIATTR_NUM_BARRIERS
	.align		4
        /*0060*/ 	.byte	0x02, 0x4c
        /*0062*/ 	.byte	0x01
	.zero		1


	//----- nvinfo : EIATTR_MERCURY_ISA_VERSION
	.align		4
        /*0064*/ 	.byte	0x03, 0x5f
        /*0066*/ 	.short	0x0101


	//----- nvinfo : EIATTR_VRC_CTA_INIT_COUNT
	.align		4
        /*0068*/ 	.byte	0x02, 0x4a
	.zero		1
	.zero		1


	//----- nvinfo : EIATTR_EXIT_INSTR_OFFSETS
	.align		4
        /*006c*/ 	.byte	0x04, 0x1c
        /*006e*/ 	.short	(.L_122 - .L_121)


	//   ....[0]....
.L_121:
        /*0070*/ 	.word	0x000007d0


	//   ....[1]....
        /*0074*/ 	.word	0x00001230


	//----- nvinfo : EIATTR_CRS_STACK_SIZE
	.align		4
.L_122:
        /*0078*/ 	.byte	0x04, 0x1e
        /*007a*/ 	.short	(.L_124 - .L_123)
.L_123:
        /*007c*/ 	.word	0x00000000


	//----- nvinfo : EIATTR_CBANK_PARAM_SIZE
	.align		4
.L_124:
        /*0080*/ 	.byte	0x03, 0x19
        /*0082*/ 	.short	0x0020


	//----- nvinfo : EIATTR_PARAM_CBANK
	.align		4
        /*0084*/ 	.byte	0x04, 0x0a
        /*0086*/ 	.short	(.L_126 - .L_125)
	.align		4
.L_125:
        /*0088*/ 	.word	index@(.nv.constant0._Z5saxpyPdS_S_ii)
        /*008c*/ 	.short	0x0380
        /*008e*/ 	.short	0x0020


	//----- nvinfo : EIATTR_SW_WAR
	.align		4
.L_126:
        /*0090*/ 	.byte	0x04, 0x36
        /*0092*/ 	.short	(.L_128 - .L_127)
.L_127:
        /*0094*/ 	.word	0x00000008
.L_128:


//--------------------- .nv.info._Z9calc_normPdS_iS_ --------------------------
	.section	.nv.info._Z9calc_normPdS_iS_,"",@"SHT_CUDA_INFO"
	.sectionflags	@""
	.align	4


	//----- nvinfo : EIATTR_CUDA_API_VERSION
	.align		4
        /*0000*/ 	.byte	0x04, 0x37
        /*0002*/ 	.short	(.L_130 - .L_129)
.L_129:
        /*0004*/ 	.word	0x00000082


	//----- nvinfo : EIATTR_KPARAM_INFO
	.align		4
.L_130:
        /*0008*/ 	.byte	0x04, 0x17
        /*000a*/ 	.short	(.L_132 - .L_131)
.L_131:
        /*000c*/ 	.word	0x00000000
        /*0010*/ 	.short	0x0003
        /*0012*/ 	.short	0x0018
        /*0014*/ 	.byte	0x00, 0xf5, 0x21, 0x00


	//----- nvinfo : EIATTR_KPARAM_INFO
	.align		4
.L_132:
        /*0018*/ 	.byte	0x04, 0x17
        /*001a*/ 	.short	(.L_134 - .L_133)
.L_133:
        /*001c*/ 	.word	0x00000000
        /*0020*/ 	.short	0x0002
        /*0022*/ 	.short	0x0010
        /*0024*/ 	.byte	0x00, 0xf0, 0x11, 0x00


	//----- nvinfo : EIATTR_KPARAM_INFO
	.align		4
.L_134:
        /*0028*/ 	.byte	0x04, 0x17
        /*002a*/ 	.short	(.L_136 - .L_135)
.L_135:
        /*002c*/ 	.word	0x00000000
        /*0030*/ 	.short	0x0001
        /*0032*/ 	.short	0x0008
        /*0034*/ 	.byte	0x00, 0xf5, 0x21, 0x00


	//----- nvinfo : EIATTR_KPARAM_INFO
	.align		4
.L_136:
        /*0038*/ 	.byte	0x04, 0x17
        /*003a*/ 	.short	(.L_138 - .L_137)
.L_137:
        /*003c*/ 	.word	0x00000000
        /*0040*/ 	.short	0x0000
        /*0042*/ 	.short	0x0000
        /*0044*/ 	.byte	0x00, 0xf5, 0x21, 0x00


	//----- nvinfo : EIATTR_SPARSE_MMA_MASK
	.align		4
.L_138:
        /*0048*/ 	.byte	0x03, 0x50
        /*004a*/ 	.short	0x0000


	//----- nvinfo : EIATTR_MAXREG_COUNT
	.align		4
        /*004c*/ 	.byte	0x03, 0x1b
        /*004e*/ 	.short	0x00ff


	//----- nvinfo : EIATTR_MERCURY_ISA_VERSION
	.align		4
        /*0050*/ 	.byte	0x03, 0x5f
        /*0052*/ 	.short	0x0101


	//----- nvinfo : EIATTR_VRC_CTA_INIT_COUNT
	.align		4
        /*0054*/ 	.byte	0x02, 0x4a
	.zero		1
	.zero		1


	//----- nvinfo : EIATTR_EXIT_INSTR_OFFSETS
	.align		4
        /*0058*/ 	.byte	0x04, 0x1c
        /*005a*/ 	.short	(.L_140 - .L_139)


	//   ....[0]....
.L_139:
        /*005c*/ 	.word	0x00000070


	//   ....[1]....
        /*0060*/ 	.word	0x00000ad0


	//----- nvinfo : EIATTR_CBANK_PARAM_SIZE
	.align		4
.L_140:
        /*0064*/ 	.byte	0x03, 0x19
        /*0066*/ 	.short	0x0020


	//----- nvinfo : EIATTR_PARAM_CBANK
	.align		4
        /*0068*/ 	.byte	0x04, 0x0a
        /*006a*/ 	.short	(.L_142 - .L_141)
	.align		4
.L_141:
        /*006c*/ 	.word	index@(.nv.constant0._Z9calc_normPdS_iS_)
        /*0070*/ 	.short	0x0380
        /*0072*/ 	.short	0x0020


	//----- nvinfo : EIATTR_SW_WAR
	.align		4
.L_142:
        /*0074*/ 	.byte	0x04, 0x36
        /*0076*/ 	.short	(.L_144 - .L_143)
.L_143:
        /*0078*/ 	.word	0x00000008
.L_144:


//--------------------- .nv.info._Z5checkPdiS_    --------------------------
	.section	.nv.info._Z5checkPdiS_,"",@"SHT_CUDA_INFO"
	.sectionflags	@""
	.align	4


	//----- nvinfo : EIATTR_CUDA_API_VERSION
	.align		4
        /*0000*/ 	.byte	0x04, 0x37
        /*0002*/ 	.short	(.L_146 - .L_145)
.L_145:
        /*0004*/ 	.word	0x00000082


	//----- nvinfo : EIATTR_KPARAM_INFO
	.align		4
.L_146:
        /*0008*/ 	.byte	0x04, 0x17
        /*000a*/ 	.short	(.L_148 - .L_147)
.L_147:
        /*000c*/ 	.word	0x00000000
        /*0010*/ 	.short	0x0002
        /*0012*/ 	.short	0x0010
        /*0014*/ 	.byte	0x00, 0xf5, 0x21, 0x00


	//----- nvinfo : EIATTR_KPARAM_INFO
	.align		4
.L_148:
        /*0018*/ 	.byte	0x04, 0x17
        /*001a*/ 	.short	(.L_150 - .L_149)
.L_149:
        /*001c*/ 	.word	0x00000000
        /*0020*/ 	.short	0x0001
        /*0022*/ 	.short	0x0008
        /*0024*/ 	.byte	0x00, 0xf0, 0x11, 0x00


	//----- nvinfo : EIATTR_KPARAM_INFO
	.align		4
.L_150:
        /*0028*/ 	.byte	0x04, 0x17
        /*002a*/ 	.short	(.L_152 - .L_151)
.L_151:
        /*002c*/ 	.word	0x00000000
        /*0030*/ 	.short	0x0000
        /*0032*/ 	.short	0x0000
        /*0034*/ 	.byte	0x00, 0xf5, 0x21, 0x00


	//----- nvinfo : EIATTR_SPARSE_MMA_MASK
	.align		4
.L_152:
        /*0038*/ 	.byte	0x03, 0x50
        /*003a*/ 	.short	0x0000


	//----- nvinfo : EIATTR_MAXREG_COUNT
	.align		4
        /*003c*/ 	.byte	0x03, 0x1b
        /*003e*/ 	.short	0x00ff


	//----- nvinfo : EIATTR_MERCURY_ISA_VERSION
	.align		4
        /*0040*/ 	.byte	0x03, 0x5f
        /*0042*/ 	.short	0x0101


	//----- nvinfo : EIATTR_VRC_CTA_INIT_COUNT
	.align		4
        /*0044*/ 	.byte	0x02, 0x4a
	.zero		1
	.zero		1


	//----- nvinfo : EIATTR_EXIT_INSTR_OFFSETS
	.align		4
        /*0048*/ 	.byte	0x04, 0x1c
        /*004a*/ 	.short	(.L_154 - .L_153)


	//   ....[0]....
.L_153:
        /*004c*/ 	.word	0x00000870


	//----- nvinfo : EIATTR_CRS_STACK_SIZE
	.align		4
.L_154:
        /*0050*/ 	.byte	0x04, 0x1e
        /*0052*/ 	.short	(.L_156 - .L_155)
.L_155:
        /*0054*/ 	.word	0x00000000


	//----- nvinfo : EIATTR_CBANK_PARAM_SIZE
	.align		4
.L_156:
        /*0058*/ 	.byte	0x03, 0x19
        /*005a*/ 	.short	0x0018


	//----- nvinfo : EIATTR_PARAM_CBANK
	.align		4
        /*005c*/ 	.byte	0x04, 0x0a
        /*005e*/ 	.short	(.L_158 - .L_157)
	.align		4
.L_157:
        /*0060*/ 	.word	index@(.nv.constant0._Z5checkPdiS_)
        /*0064*/ 	.short	0x0380
        /*0066*/ 	.short	0x0018


	//----- nvinfo : EIATTR_SW_WAR
	.align		4
.L_158:
        /*0068*/ 	.byte	0x04, 0x36
        /*006a*/ 	.short	(.L_160 - .L_159)
.L_159:
        /*006c*/ 	.word	0x00000008
.L_160:


//--------------------- .nv.callgraph             --------------------------
	.section	.nv.callgraph,"",@"SHT_CUDA_CALLGRAPH"
	.align	4
	.sectionentsize	8
	.align		4
        /*0000*/ 	.word	0x00000000
	.align		4
        /*0004*/ 	.word	0xffffffff
	.align		4
        /*0008*/ 	.word	index@(_Z3devPi)
	.align		4
        /*000c*/ 	.word	index@(vprintf)
	.align		4
        /*0010*/ 	.word	index@(_Z9printMattPdii)
	.align		4
        /*0014*/ 	.word	index@(vprintf)
	.align		4
        /*0018*/ 	.word	0x00000000
	.align		4
        /*001c*/ 	.word	0xfffffffe
	.align		4
        /*0020*/ 	.word	0x00000000
	.align		4
        /*0024*/ 	.word	0xfffffffd
	.align		4
        /*0028*/ 	.word	0x00000000
	.align		4
        /*002c*/ 	.word	0xfffffffc


//--------------------- .nv.constant4             --------------------------
	.section	.nv.constant4,"a",@progbits
	.align	8
	.align		8
.nv.constant4:
        /*0000*/ 	.dword	vprintf
	.align		8
        /*0008*/ 	.dword	$str
	.align		8
        /*0010*/ 	.dword	$str$1
	.align		8
        /*0018*/ 	.dword	$str$2


//--------------------- .text._Z3devPi            --------------------------
	.section	.text._Z3devPi,"ax",@progbits
	.align	128
        .global         _Z3devPi
        .type           _Z3devPi,@function
        .size           _Z3devPi,(.L_x_88 - _Z3devPi)
        .other          _Z3devPi,@"STO_CUDA_ENTRY STV_DEFAULT"
_Z3devPi:
.text._Z3devPi:
[----:B------:R-:W0:Y:S08]  /*0000*/  LDC R1, c[0x0][0x37c] ;  /* 0x0000df00ff017b82 */ /* 0x000e300000000800 */
[----:B------:R-:W1:Y:S01]  /*0010*/  LDC.64 R2, c[0x0][0x380] ;  /* 0x0000e000ff027b82 */ /* 0x000e620000000a00 */
[----:B------:R-:W1:Y:S01]  /*0020*/  LDCU.64 UR4, c[0x0][0x358] ;  /* 0x00006b00ff0477ac */ /* 0x000e620008000a00 */
[----:B0-----:R-:W-:Y:S01]  /*0030*/  VIADD R1, R1, 0xfffffff8 ;  /* 0xfffffff801017836 */ /* 0x001fe20000000000 */
[----:B------:R-:W0:Y:S01]  /*0040*/  LDCU.64 UR6, c[0x4][0x18] ;  /* 0x01000300ff0677ac */ /* 0x000e220008000a00 */
[----:B-1----:R-:W2:Y:S01]  /*0050*/  LDG.E R2, desc[UR4][R2.64] ;  /* 0x0000000402027981 */ /* 0x002ea2000c1e1900 */
[----:B------:R-:W-:Y:S01]  /*0060*/  MOV R0, 0x0 ;  /* 0x0000000000007802 */ /* 0x000fe20000000f00 */
[----:B------:R-:W1:Y:S01]  /*0070*/  LDCU UR4, c[0x0][0x2f8] ;  /* 0x00005f00ff0477ac */ /* 0x000e620008000800 */
[----:B0-----:R-:W-:Y:S01]  /*0080*/  IMAD.U32 R4, RZ, RZ, UR6 ;  /* 0x00000006ff047e24 */ /* 0x001fe2000f8e00ff */
[----:B------:R-:W-:Y:S01]  /*0090*/  MOV R5, UR7 ;  /* 0x0000000700057c02 */ /* 0x000fe20008000f00 */
[----:B------:R0:W3:Y:S01]  /*00a0*/  LDC.64 R8, c[0x4][R0] ;  /* 0x0100000000087b82 */ /* 0x0000e20000000a00 */
[----:B------:R-:W4:Y:S01]  /*00b0*/  LDCU UR5, c[0x0][0x2fc] ;  /* 0x00005f80ff0577ac */ /* 0x000f220008000800 */
[----:B-1----:R-:W-:-:S05]  /*00c0*/  IADD3 R6, P0, PT, R1, UR4, RZ ;  /* 0x0000000401067c10 */ /* 0x002fca000ff1e0ff */
[----:B----4-:R-:W-:Y:S01]  /*00d0*/  IMAD.X R7, RZ, RZ, UR5, P0 ;  /* 0x00000005ff077e24 */ /* 0x010fe200080e06ff */
[----:B--23--:R0:W-:Y:S07]  /*00e0*/  STL [R1], R2 ;  /* 0x0000000201007387 */ /* 0x00c1ee0000100800 */
[----:B------:R-:W-:-:S07]  /*00f0*/  LEPC R20, `(.L_x_0) ;  /* 0x000000001014794e */ /* 0x000fce0000000000 */
[----:B0-----:R-:W-:Y:S05]  /*0100*/  CALL.ABS.NOINC R8 ;  /* 0x0000000008007343 */ /* 0x001fea0003c00000 */
.L_x_0:
[----:B------:R-:W-:Y:S05]  /*0110*/  EXIT ;  /* 0x000000000000794d */ /* 0x000fea0003800000 */
.L_x_1:
[----:B------:R-:W-:-:S00]  /*0120*/  BRA `(.L_x_1) ;  /* 0xfffffffc00fc7947 */ /* 0x000fc0000383ffff */
[----:B------:R-:W-:-:S00]  /*0130*/  NOP ;  /* 0x0000000000007918 */ /* 0x000fc00000000000 */
        /* <DEDUP_REMOVED lines=12> */
.L_x_88:


//--------------------- .text._Z9printMattPdii    --------------------------
	.section	.text._Z9printMattPdii,"ax",@progbits
	.align	128
        .global         _Z9printMattPdii
        .type           _Z9printMattPdii,@function
        .size           _Z9printMattPdii,(.L_x_89 - _Z9printMattPdii)
        .other          _Z9printMattPdii,@"STO_CUDA_ENTRY STV_DEFAULT"
_Z9printMattPdii:
.text._Z9printMattPdii:
[----:B------:R-:W0:Y:S08]  /*0000*/  LDC R1, c[0x0][0x37c] ;  /* 0x0000df00ff017b82 */ /* 0x000e300000000800 */
[----:B------:R-:W1:Y:S01]  /*0010*/  LDC.64 R22, c[0x0][0x388] ;  /* 0x0000e200ff167b82 */ /* 0x000e620000000a00 */
[----:B------:R-:W2:Y:S01]  /*0020*/  LDCU UR4, c[0x0][0x2f8] ;  /* 0x00005f00ff0477ac */ /* 0x000ea20008000800 */
[----:B0-----:R-:W-:Y:S01]  /*0030*/  VIADD R1, R1, 0xfffffff8 ;  /* 0xfffffff801017836 */ /* 0x001fe20000000000 */
[----:B------:R-:W0:Y:S04]  /*0040*/  LDCU UR5, c[0x0][0x2fc] ;  /* 0x00005f80ff0577ac */ /* 0x000e280008000800 */
[----:B--2---:R-:W-:Y:S01]  /*0050*/  IADD3 R18, P1, PT, R1, UR4, RZ ;  /* 0x0000000401127c10 */ /* 0x004fe2000ff3e0ff */
[----:B-1----:R-:W-:-:S05]  /*0060*/  IMAD R22, R23, R22, RZ ;  /* 0x0000001617167224 */ /* 0x002fca00078e02ff */
[----:B------:R-:W-:-:S13]  /*0070*/  ISETP.GE.AND P0, PT, R22, 0x1, PT ;  /* 0x000000011600780c */ /* 0x000fda0003f06270 */
[----:B0-----:R-:W-:Y:S05]  /*0080*/  @!P0 EXIT ;  /* 0x000000000000894d */ /* 0x001fea0003800000 */
[C---:B------:R-:W-:Y:S01]  /*0090*/  ISETP.GE.U32.AND P0, PT, R22.reuse, 0x8, PT ;  /* 0x000000081600780c */ /* 0x040fe20003f06070 */
[----:B------:R-:W0:Y:S01]  /*00a0*/  LDCU.64 UR36, c[0x0][0x358] ;  /* 0x00006b00ff2477ac */ /* 0x000e220008000a00 */
[----:B------:R-:W-:Y:S01]  /*00b0*/  IMAD.X R2, RZ, RZ, UR5, P1 ;  /* 0x00000005ff027e24 */ /* 0x000fe200088e06ff */
[----:B------:R-:W-:Y:S01]  /*00c0*/  LOP3.LUT R23, R22, 0x7, RZ, 0xc0, !PT ;  /* 0x0000000716177812 */ /* 0x000fe200078ec0ff */
[----:B------:R-:W-:-:S09]  /*00d0*/  IMAD.MOV.U32 R19, RZ, RZ, RZ ;  /* 0x000000ffff137224 */ /* 0x000fd200078e00ff */
[----:B------:R-:W-:Y:S05]  /*00e0*/  @!P0 BRA `(.L_x_2) ;  /* 0x0000001800008947 */ /* 0x000fea0003800000 */
[----:B------:R-:W-:Y:S01]  /*00f0*/  BSSY.RECONVERGENT B7, `(.L_x_2) ;  /* 0x000017f000077945 */ /* 0x000fe20003800200 */
[----:B------:R-:W-:Y:S01]  /*0100*/  LOP3.LUT R19, R22, 0x7ffffff8, RZ, 0xc0, !PT ;  /* 0x7ffffff816137812 */ /* 0x000fe200078ec0ff */
[----:B------:R-:W-:-:S07]  /*0110*/  IMAD.MOV.U32 R24, RZ, RZ, RZ ;  /* 0x000000ffff187224 */ /* 0x000fce00078e00ff */
.L_x_27:
[----:B------:R-:W1:Y:S01]  /*0120*/  LDC.64 R16, c[0x0][0x380] ;  /* 0x0000e000ff107b82 */ /* 0x000e620000000a00 */
[----:B------:R-:W-:Y:S01]  /*0130*/  MOV R8, 0x0 ;  /* 0x0000000000087802 */ /* 0x000fe20000000f00 */
[----:B------:R-:W2:Y:S01]  /*0140*/  LDCU.64 UR4, c[0x4][0x8] ;  /* 0x01000100ff0477ac */ /* 0x000ea20008000a00 */
[----:B-1----:R-:W-:-:S05]  /*0150*/  IMAD.WIDE.U32 R16, R24, 0x8, R16 ;  /* 0x0000000818107825 */ /* 0x002fca00078e0010 */
[----:B0-----:R-:W3:Y:S01]  /*0160*/  LDG.E.64 R10, desc[UR36][R16.64] ;  /* 0x00000024100a7981 */ /* 0x001ee2000c1e1b00 */
[----:B------:R-:W0:Y:S01]  /*0170*/  LDC.64 R8, c[0x4][R8] ;  /* 0x0100000008087b82 */ /* 0x000e220000000a00 */
[----:B--2---:R-:W-:Y:S01]  /*0180*/  IMAD.U32 R4, RZ, RZ, UR4 ;  /* 0x00000004ff047e24 */ /* 0x004fe2000f8e00ff */
[----:B------:R-:W-:Y:S01]  /*0190*/  MOV R5, UR5 ;  /* 0x0000000500057c02 */ /* 0x000fe20008000f00 */
[----:B------:R-:W-:Y:S02]  /*01a0*/  IMAD.MOV.U32 R6, RZ, RZ, R18 ;  /* 0x000000ffff067224 */ /* 0x000fe400078e0012 */
[----:B------:R-:W-:Y:S01]  /*01b0*/  IMAD.MOV.U32 R7, RZ, RZ, R2 ;  /* 0x000000ffff077224 */ /* 0x000fe200078e0002 */
[----:B0--3--:R1:W-:Y:S06]  /*01c0*/  STL.64 [R1], R10 ;  /* 0x0000000a01007387 */ /* 0x0093ec0000100a00 */
[----:B------:R-:W-:-:S07]  /*01d0*/  LEPC R20, `(.L_x_3) ;  /* 0x000000001014794e */ /* 0x000fce0000000000 */
[----:B-1----:R-:W-:Y:S05]  /*01e0*/  CALL.ABS.NOINC R8 ;  /* 0x0000000008007343 */ /* 0x002fea0003c00000 */
.L_x_3:
[----:B------:R-:W0:Y:S01]  /*01f0*/  LDC R9, c[0x0][0x38c] ;  /* 0x0000e300ff097b82 */ /* 0x000e220000000800 */
[----:B------:R-:W-:Y:S01]  /*0200*/  VIADD R0, R24, 0x1 ;  /* 0x0000000118007836 */ /* 0x000fe20000000000 */
[----:B------:R-:W-:Y:S04]  /*0210*/  BSSY.RECONVERGENT B6, `(.L_x_4) ;  /* 0x0000021000067945 */ /* 0x000fe80003800200 */
[----:B------:R-:W-:Y:S02]  /*0220*/  IABS R8, R0 ;  /* 0x0000000000087213 */ /* 0x000fe40000000000 */
[----:B------:R-:W-:Y:S02]  /*0230*/  ISETP.GE.AND P2, PT, R0, RZ, PT ;  /* 0x000000ff0000720c */ /* 0x000fe40003f46270 */
[----:B0-----:R-:W-:-:S04]  /*0240*/  IABS R6, R9 ;  /* 0x0000000900067213 */ /* 0x001fc80000000000 */
[----:B------:R-:W0:Y:S08]  /*0250*/  I2F.RP R3, R6 ;  /* 0x0000000600037306 */ /* 0x000e300000209400 */
[----:B0-----:R-:W0:Y:S02]  /*0260*/  MUFU.RCP R3, R3 ;  /* 0x0000000300037308 */ /* 0x001e240000001000 */
[----:B0-----:R-:W-:-:S06]  /*0270*/  VIADD R4, R3, 0xffffffe ;  /* 0x0ffffffe03047836 */ /* 0x001fcc0000000000 */
[----:B------:R0:W1:Y:S02]  /*0280*/  F2I.FTZ.U32.TRUNC.NTZ R5, R4 ;  /* 0x0000000400057305 */ /* 0x000064000021f000 */
[----:B0-----:R-:W-:Y:S02]  /*0290*/  HFMA2 R4, -RZ, RZ, 0, 0 ;  /* 0x00000000ff047431 */ /* 0x001fe400000001ff */
[----:B-1----:R-:W-:-:S04]  /*02a0*/  IMAD.MOV R7, RZ, RZ, -R5 ;  /* 0x000000ffff077224 */ /* 0x002fc800078e0a05 */
[----:B------:R-:W-:-:S04]  /*02b0*/  IMAD R7, R7, R6, RZ ;  /* 0x0000000607077224 */ /* 0x000fc800078e02ff */
[----:B------:R-:W-:-:S04]  /*02c0*/  IMAD.HI.U32 R5, R5, R7, R4 ;  /* 0x0000000705057227 */ /* 0x000fc800078e0004 */
[----:B------:R-:W-:-:S04]  /*02d0*/  IMAD.MOV.U32 R7, RZ, RZ, R8 ;  /* 0x000000ffff077224 */ /* 0x000fc800078e0008 */
[----:B------:R-:W-:-:S04]  /*02e0*/  IMAD.HI.U32 R5, R5, R7, RZ ;  /* 0x0000000705057227 */ /* 0x000fc800078e00ff */
[----:B------:R-:W-:-:S04]  /*02f0*/  IMAD.MOV R5, RZ, RZ, -R5 ;  /* 0x000000ffff057224 */ /* 0x000fc800078e0a05 */
[----:B------:R-:W-:-:S05]  /*0300*/  IMAD R3, R6, R5, R7 ;  /* 0x0000000506037224 */ /* 0x000fca00078e0207 */
[----:B------:R-:W-:-:S13]  /*0310*/  ISETP.GT.U32.AND P0, PT, R6, R3, PT ;  /* 0x000000030600720c */ /* 0x000fda0003f04070 */
[----:B------:R-:W-:Y:S01]  /*0320*/  @!P0 IMAD.IADD R3, R3, 0x1, -R6 ;  /* 0x0000000103038824 */ /* 0x000fe200078e0a06 */
[----:B------:R-:W-:-:S04]  /*0330*/  ISETP.NE.AND P0, PT, R9, RZ, PT ;  /* 0x000000ff0900720c */ /* 0x000fc80003f05270 */
[----:B------:R-:W-:-:S13]  /*0340*/  ISETP.GT.U32.AND P1, PT, R6, R3, PT ;  /* 0x000000030600720c */ /* 0x000fda0003f24070 */
[----:B------:R-:W-:-:S05]  /*0350*/  @!P1 IMAD.IADD R3, R3, 0x1, -R6 ;  /* 0x0000000103039824 */ /* 0x000fca00078e0a06 */
[----:B------:R-:W-:Y:S02]  /*0360*/  @!P2 IADD3 R3, PT, PT, -R3, RZ, RZ ;  /* 0x000000ff0303a210 */ /* 0x000fe40007ffe1ff */
[----:B------:R-:W-:-:S04]  /*0370*/  @!P0 LOP3.LUT R3, RZ, R9, RZ, 0x33, !PT ;  /* 0x00000009ff038212 */ /* 0x000fc800078e33ff */
[----:B------:R-:W-:-:S13]  /*0380*/  ISETP.NE.AND P0, PT, R3, RZ, PT ;  /* 0x000000ff0300720c */ /* 0x000fda0003f05270 */
[----:B------:R-:W-:Y:S05]  /*0390*/  @P0 BRA `(.L_x_5) ;  /* 0x0000000000200947 */ /* 0x000fea0003800000 */
[----:B------:R-:W-:Y:S01]  /*03a0*/  MOV R8, 0x0 ;  /* 0x0000000000087802 */ /* 0x000fe20000000f00 */
[----:B------:R-:W0:Y:S01]  /*03b0*/  LDCU.64 UR4, c[0x4][0x10] ;  /* 0x01000200ff0477ac */ /* 0x000e220008000a00 */
[----:B------:R-:W-:-:S04]  /*03c0*/  CS2R R6, SRZ ;  /* 0x0000000000067805 */ /* 0x000fc8000001ff00 */
[----:B------:R-:W1:Y:S01]  /*03d0*/  LDC.64 R8, c[0x4][R8] ;  /* 0x0100000008087b82 */ /* 0x000e620000000a00 */
[----:B0-----:R-:W-:Y:S02]  /*03e0*/  IMAD.U32 R4, RZ, RZ, UR4 ;  /* 0x00000004ff047e24 */ /* 0x001fe4000f8e00ff */
[----:B------:R-:W-:-:S07]  /*03f0*/  IMAD.U32 R5, RZ, RZ, UR5 ;  /* 0x00000005ff057e24 */ /* 0x000fce000f8e00ff */
[----:B------:R-:W-:-:S07]  /*0400*/  LEPC R20, `(.L_x_5) ;  /* 0x000000001014794e */ /* 0x000fce0000000000 */
[----:B-1----:R-:W-:Y:S05]  /*0410*/  CALL.ABS.NOINC R8 ;  /* 0x0000000008007343 */ /* 0x002fea0003c00000 */
.L_x_5:
[----:B------:R-:W-:Y:S05]  /*0420*/  BSYNC.RECONVERGENT B6 ;  /* 0x0000000000067941 */ /* 0x000fea0003800200 */
.L_x_4:
[----:B------:R-:W2:Y:S01]  /*0430*/  LDG.E.64 R10, desc[UR36][R16.64+0x8] ;  /* 0x00000824100a7981 */ /* 0x000ea2000c1e1b00 */
[----:B------:R-:W-:Y:S01]  /*0440*/  MOV R8, 0x0 ;  /* 0x0000000000087802 */ /* 0x000fe20000000f00 */
[----:B------:R-:W0:Y:S01]  /*0450*/  LDCU.64 UR4, c[0x4][0x8] ;  /* 0x01000100ff0477ac */ /* 0x000e220008000a00 */
[----:B------:R-:W-:Y:S01]  /*0460*/  MOV R6, R18 ;  /* 0x0000001200067202 */ /* 0x000fe20000000f00 */
[----:B------:R-:W-:-:S03]  /*0470*/  IMAD.MOV.U32 R7, RZ, RZ, R2 ;  /* 0x000000ffff077224 */ /* 0x000fc600078e0002 */
[----:B------:R-:W1:Y:S01]  /*0480*/  LDC.64 R8, c[0x4][R8] ;  /* 0x0100000008087b82 */ /* 0x000e620000000a00 */
[----:B0-----:R-:W-:Y:S02]  /*0490*/  IMAD.U32 R4, RZ, RZ, UR4 ;  /* 0x00000004ff047e24 */ /* 0x001fe4000f8e00ff */
[----:B------:R-:W-:Y:S01]  /*04a0*/  IMAD.U32 R5, RZ, RZ, UR5 ;  /* 0x00000005ff057e24 */ /* 0x000fe2000f8e00ff */
[----:B-12---:R0:W-:Y:S06]  /*04b0*/  STL.64 [R1], R10 ;  /* 0x0000000a01007387 */ /* 0x0061ec0000100a00 */
[----:B------:R-:W-:-:S07]  /*04c0*/  LEPC R20, `(.L_x_6) ;  /* 0x000000001014794e */ /* 0x000fce0000000000 */
[----:B0-----:R-:W-:Y:S05]  /*04d0*/  CALL.ABS.NOINC R8 ;  /* 0x0000000008007343 */ /* 0x001fea0003c00000 */
.L_x_6:
[----:B------:R-:W0:Y:S01]  /*04e0*/  LDC R9, c[0x0][0x38c] ;  /* 0x0000e300ff097b82 */ /* 0x000e220000000800 */
[----:B------:R-:W-:Y:S02]  /*04f0*/  HFMA2 R4, -RZ, RZ, 0, 0 ;  /* 0x00000000ff047431 */ /* 0x000fe400000001ff */
[----:B------:R-:W-:Y:S01]  /*0500*/  VIADD R0, R24, 0x2 ;  /* 0x0000000218007836 */ /* 0x000fe20000000000 */
[----:B------:R-:W-:Y:S04]  /*0510*/  BSSY.RECONVERGENT B6, `(.L_x_7) ;  /* 0x0000020000067945 */ /* 0x000fe80003800200 */
[----:B------:R-:W-:Y:S02]  /*0520*/  IABS R8, R0 ;  /* 0x0000000000087213 */ /* 0x000fe40000000000 */
[----:B------:R-:W-:-:S02]  /*0530*/  ISETP.GE.AND P1, PT, R0, RZ, PT ;  /* 0x000000ff0000720c */ /* 0x000fc40003f26270 */
[----:B0-----:R-:W-:Y:S02]  /*0540*/  IABS R6, R9 ;  /* 0x0000000900067213 */ /* 0x001fe40000000000 */
[----:B------:R-:W-:Y:S02]  /*0550*/  ISETP.NE.AND P2, PT, R9, RZ, PT ;  /* 0x000000ff0900720c */ /* 0x000fe40003f45270 */
[----:B------:R-:W0:Y:S08]  /*0560*/  I2F.RP R3, R6 ;  /* 0x0000000600037306 */ /* 0x000e300000209400 */
[----:B0-----:R-:W0:Y:S02]  /*0570*/  MUFU.RCP R3, R3 ;  /* 0x0000000300037308 */ /* 0x001e240000001000 */
[----:B0-----:R-:W-:-:S06]  /*0580*/  VIADD R5, R3, 0xffffffe ;  /* 0x0ffffffe03057836 */ /* 0x001fcc0000000000 */
[----:B------:R-:W0:Y:S02]  /*0590*/  F2I.FTZ.U32.TRUNC.NTZ R5, R5 ;  /* 0x0000000500057305 */ /* 0x000e24000021f000 */
[----:B0-----:R-:W-:-:S04]  /*05a0*/  IMAD.MOV R7, RZ, RZ, -R5 ;  /* 0x000000ffff077224 */ /* 0x001fc800078e0a05 */
[----:B------:R-:W-:-:S04]  /*05b0*/  IMAD R7, R7, R6, RZ ;  /* 0x0000000607077224 */ /* 0x000fc800078e02ff */
[----:B------:R-:W-:-:S04]  /*05c0*/  IMAD.HI.U32 R7, R5, R7, R4 ;  /* 0x0000000705077227 */ /* 0x000fc800078e0004 */
[----:B------:R-:W-:-:S04]  /*05d0*/  IMAD.MOV.U32 R4, RZ, RZ, R8 ;  /* 0x000000ffff047224 */ /* 0x000fc800078e0008 */
[----:B------:R-:W-:-:S04]  /*05e0*/  IMAD.HI.U32 R3, R7, R4, RZ ;  /* 0x0000000407037227 */ /* 0x000fc800078e00ff */
[----:B------:R-:W-:-:S04]  /*05f0*/  IMAD.MOV R3, RZ, RZ, -R3 ;  /* 0x000000ffff037224 */ /* 0x000fc800078e0a03 */
[----:B------:R-:W-:-:S05]  /*0600*/  IMAD R3, R6, R3, R4 ;  /* 0x0000000306037224 */ /* 0x000fca00078e0204 */
[----:B------:R-:W-:-:S13]  /*0610*/  ISETP.GT.U32.AND P0, PT, R6, R3, PT ;  /* 0x000000030600720c */ /* 0x000fda0003f04070 */
[----:B------:R-:W-:-:S05]  /*0620*/  @!P0 IMAD.IADD R3, R3, 0x1, -R6 ;  /* 0x0000000103038824 */ /* 0x000fca00078e0a06 */
        /* <DEDUP_REMOVED lines=14> */
.L_x_8:
[----:B------:R-:W-:Y:S05]  /*0710*/  BSYNC.RECONVERGENT B6 ;  /* 0x0000000000067941 */ /* 0x000fea0003800200 */
.L_x_7:
        /* <DEDUP_REMOVED lines=11> */
.L_x_9:
        /* <DEDUP_REMOVED lines=35> */
.L_x_11:
[----:B------:R-:W-:Y:S05]  /*0a00*/  BSYNC.RECONVERGENT B6 ;  /* 0x0000000000067941 */ /* 0x000fea0003800200 */
.L_x_10:
        /* <DEDUP_REMOVED lines=11> */
.L_x_12:
        /* <DEDUP_REMOVED lines=35> */
.L_x_14:
[----:B------:R-:W-:Y:S05]  /*0cf0*/  BSYNC.RECONVERGENT B6 ;  /* 0x0000000000067941 */ /* 0x000fea0003800200 */
.L_x_13:
        /* <DEDUP_REMOVED lines=11> */
.L_x_15:
        /* <DEDUP_REMOVED lines=35> */
.L_x_17:
[----:B------:R-:W-:Y:S05]  /*0fe0*/  BSYNC.RECONVERGENT B6 ;  /* 0x0000000000067941 */ /* 0x000fea0003800200 */
.L_x_16:
        /* <DEDUP_REMOVED lines=11> */
.L_x_18:
        /* <DEDUP_REMOVED lines=35> */
.L_x_20:
[----:B------:R-:W-:Y:S05]  /*12d0*/  BSYNC.RECONVERGENT B6 ;  /* 0x0000000000067941 */ /* 0x000fea0003800200 */
.L_x_19:
        /* <DEDUP_REMOVED lines=11> */
.L_x_21:
        /* <DEDUP_REMOVED lines=35> */
.L_x_23:
[----:B------:R-:W-:Y:S05]  /*15c0*/  BSYNC.RECONVERGENT B6 ;  /* 0x0000000000067941 */ /* 0x000fea0003800200 */
.L_x_22:
[----:B------:R-:W2:Y:S01]  /*15d0*/  LDG.E.64 R16, desc[UR36][R16.64+0x38] ;  /* 0x0000382410107981 */ /* 0x000ea2000c1e1b00 */
[----:B------:R-:W-:Y:S01]  /*15e0*/  MOV R0, 0x0 ;  /* 0x0000000000007802 */ /* 0x000fe20000000f00 */
[----:B------:R-:W0:Y:S01]  /*15f0*/  LDCU.64 UR4, c[0x4][0x8] ;  /* 0x01000100ff0477ac */ /* 0x000e220008000a00 */
[----:B------:R-:W-:Y:S01]  /*1600*/  MOV R6, R18 ;  /* 0x0000001200067202 */ /* 0x000fe20000000f00 */
[----:B------:R-:W-:Y:S01]  /*1610*/  IMAD.MOV.U32 R7, RZ, RZ, R2 ;  /* 0x000000ffff077224 */ /* 0x000fe200078e0002 */
[----:B------:R1:W3:Y:S01]  /*1620*/  LDC.64 R8, c[0x4][R0] ;  /* 0x0100000000087b82 */ /* 0x0002e20000000a00 */
[----:B0-----:R-:W-:Y:S02]  /*1630*/  IMAD.U32 R4, RZ, RZ, UR4 ;  /* 0x00000004ff047e24 */ /* 0x001fe4000f8e00ff */
[----:B------:R-:W-:Y:S01]  /*1640*/  IMAD.U32 R5, RZ, RZ, UR5 ;  /* 0x00000005ff057e24 */ /* 0x000fe2000f8e00ff */
[----:B--23--:R1:W-:Y:S06]  /*1650*/  STL.64 [R1], R16 ;  /* 0x0000001001007387 */ /* 0x00c3ec0000100a00 */
[----:B------:R-:W-:-:S07]  /*1660*/  LEPC R20, `(.L_x_24) ;  /* 0x000000001014794e */ /* 0x000fce0000000000 */
[----:B-1----:R-:W-:Y:S05]  /*1670*/  CALL.ABS.NOINC R8 ;  /* 0x0000000008007343 */ /* 0x002fea0003c00000 */
.L_x_24:
[----:B------:R-:W0:Y:S01]  /*1680*/  LDC R9, c[0x0][0x38c] ;  /* 0x0000e300ff097b82 */ /* 0x000e220000000800 */
[----:B------:R-:W-:Y:S01]  /*1690*/  VIADD R24, R24, 0x8 ;  /* 0x0000000818187836 */ /* 0x000fe20000000000 */
[----:B------:R-:W-:Y:S04]  /*16a0*/  BSSY.RECONVERGENT B6, `(.L_x_25) ;  /* 0x0000021000067945 */ /* 0x000fe80003800200 */
[----:B------:R-:W-:Y:S02]  /*16b0*/  IABS R8, R24 ;  /* 0x0000001800087213 */ /* 0x000fe40000000000 */
[----:B------:R-:W-:Y:S02]  /*16c0*/  ISETP.GE.AND P1, PT, R24, RZ, PT ;  /* 0x000000ff1800720c */ /* 0x000fe40003f26270 */
[----:B0-----:R-:W-:-:S02]  /*16d0*/  IABS R7, R9 ;  /* 0x0000000900077213 */ /* 0x001fc40000000000 */
[----:B------:R-:W-:Y:S02]  /*16e0*/  ISETP.NE.AND P2, PT, R9, RZ, PT ;  /* 0x000000ff0900720c */ /* 0x000fe40003f45270 */
        /* <DEDUP_REMOVED lines=22> */
[----:B------:R-:W-:Y:S02]  /*1850*/  CS2R R6, SRZ ;  /* 0x0000000000067805 */ /* 0x000fe4000001ff00 */
[----:B------:R1:W2:Y:S01]  /*1860*/  LDC.64 R8, c[0x4][R0] ;  /* 0x0100000000087b82 */ /* 0x0002a20000000a00 */
[----:B0-----:R-:W-:Y:S02]  /*1870*/  IMAD.U32 R4, RZ, RZ, UR4 ;  /* 0x00000004ff047e24 */ /* 0x001fe4000f8e00ff */
[----:B-1----:R-:W-:-:S07]  /*1880*/  IMAD.U32 R5, RZ, RZ, UR5 ;  /* 0x00000005ff057e24 */ /* 0x002fce000f8e00ff */
[----:B------:R-:W-:-:S07]  /*1890*/  LEPC R20, `(.L_x_26) ;  /* 0x000000001014794e */ /* 0x000fce0000000000 */
[----:B--2---:R-:W-:Y:S05]  /*18a0*/  CALL.ABS.NOINC R8 ;  /* 0x0000000008007343 */ /* 0x004fea0003c00000 */
.L_x_26:
[----:B------:R-:W-:Y:S05]  /*18b0*/  BSYNC.RECONVERGENT B6 ;  /* 0x0000000000067941 */ /* 0x000fea0003800200 */
.L_x_25:
[----:B------:R-:W-:-:S13]  /*18c0*/  ISETP.NE.AND P0, PT, R24, R19, PT ;  /* 0x000000131800720c */ /* 0x000fda0003f05270 */
[----:B------:R-:W-:Y:S05]  /*18d0*/  @P0 BRA `(.L_x_27) ;  /* 0xffffffe800100947 */ /* 0x000fea000383ffff */
[----:B------:R-:W-:Y:S05]  /*18e0*/  BSYNC.RECONVERGENT B7 ;  /* 0x0000000000077941 */ /* 0x000fea0003800200 */
.L_x_2:
[----:B------:R-:W-:-:S13]  /*18f0*/  ISETP.NE.AND P0, PT, R23, RZ, PT ;  /* 0x000000ff1700720c */ /* 0x000fda0003f05270 */
[----:B0-----:R-:W-:Y:S05]  /*1900*/  @!P0 EXIT ;  /* 0x000000000000894d */ /* 0x001fea0003800000 */
[----:B------:R-:W-:Y:S02]  /*1910*/  ISETP.GE.U32.AND P0, PT, R23, 0x4, PT ;  /* 0x000000041700780c */ /* 0x000fe40003f06070 */
[----:B------:R-:W-:-:S11]  /*1920*/  LOP3.LUT R23, R22, 0x3, RZ, 0xc0, !PT ;  /* 0x0000000316177812 */ /* 0x000fd600078ec0ff */
[----:B------:R-:W-:Y:S05]  /*1930*/  @!P0 BRA `(.L_x_28) ;  /* 0x0000000800d88947 */ /* 0x000fea0003800000 */
[----:B------:R-:W0:Y:S01]  /*1940*/  LDC.64 R16, c[0x0][0x380] ;  /* 0x0000e000ff107b82 */ /* 0x000e220000000a00 */
[----:B------:R-:W-:Y:S01]  /*1950*/  MOV R8, 0x0 ;  /* 0x0000000000087802 */ /* 0x000fe20000000f00 */
[----:B------:R-:W1:Y:S01]  /*1960*/  LDCU.64 UR4, c[0x4][0x8] ;  /* 0x01000100ff0477ac */ /* 0x000e620008000a00 */
[----:B0-----:R-:W-:-:S05]  /*1970*/  IMAD.WIDE.U32 R16, R19, 0x8, R16 ;  /* 0x0000000813107825 */ /* 0x001fca00078e0010 */
[----:B------:R-:W2:Y:S01]  /*1980*/  LDG.E.64 R10, desc[UR36][R16.64] ;  /* 0x00000024100a7981 */ /* 0x000ea2000c1e1b00 */
[----:B------:R-:W0:Y:S01]  /*1990*/  LDC.64 R8, c[0x4][R8] ;  /* 0x0100000008087b82 */ /* 0x000e220000000a00 */
[----:B-1----:R-:W-:Y:S01]  /*19a0*/  IMAD.U32 R4, RZ, RZ, UR4 ;  /* 0x00000004ff047e24 */ /* 0x002fe2000f8e00ff */
[----:B------:R-:W-:Y:S01]  /*19b0*/  MOV R6, R18 ;  /* 0x0000001200067202 */ /* 0x000fe20000000f00 */
[----:B------:R-:W-:Y:S02]  /*19c0*/  IMAD.U32 R5, RZ, RZ, UR5 ;  /* 0x00000005ff057e24 */ /* 0x000fe4000f8e00ff */
[----:B------:R-:W-:Y:S01]  /*19d0*/  IMAD.MOV.U32 R7, RZ, RZ, R2 ;  /* 0x000000ffff077224 */ /* 0x000fe200078e0002 */
[----:B0-2---:R1:W-:Y:S06]  /*19e0*/  STL.64 [R1], R10 ;  /* 0x0000000a01007387 */ /* 0x0053ec0000100a00 */
[----:B------:R-:W-:-:S07]  /*19f0*/  LEPC R20, `(.L_x_29) ;  /* 0x000000001014794e */ /* 0x000fce0000000000 */
[----:B-1----:R-:W-:Y:S05]  /*1a00*/  CALL.ABS.NOINC R8 ;  /* 0x0000000008007343 */ /* 0x002fea0003c00000 */
.L_x_29:
[----:B------:R-:W0:Y:S01]  /*1a10*/  LDC R9, c[0x0][0x38c] ;  /* 0x0000e300ff097b82 */ /* 0x000e220000000800 */
[----:B------:R-:W-:Y:S02]  /*1a20*/  HFMA2 R4, -RZ, RZ, 0, 0 ;  /* 0x00000000ff047431 */ /* 0x000fe400000001ff */
[----:B------:R-:W-:-:S05]  /*1a30*/  VIADD R0, R19, 0x1 ;  /* 0x0000000113007836 */ /* 0x000fca0000000000 */
[----:B------:R-:W-:Y:S02]  /*1a40*/  IABS R8, R0 ;  /* 0x0000000000087213 */ /* 0x000fe40000000000 */
[----:B------:R-:W-:Y:S02]  /*1a50*/  ISETP.GE.AND P1, PT, R0, RZ, PT ;  /* 0x000000ff0000720c */ /* 0x000fe40003f26270 */
        /* <DEDUP_REMOVED lines=29> */
.L_x_30:
        /* <DEDUP_REMOVED lines=11> */
.L_x_31:
[----:B------:R-:W0:Y:S01]  /*1ce0*/  LDC R9, c[0x0][0x38c] ;  /* 0x0000e300ff097b82 */ /* 0x000e220000000800 */
[----:B------:R-:W-:Y:S01]  /*1cf0*/  VIADD R0, R19, 0x2 ;  /* 0x0000000213007836 */ /* 0x000fe20000000000 */
[----:B------:R-:W-:-:S04]  /*1d00*/  MOV R4, RZ ;  /* 0x000000ff00047202 */ /* 0x000fc80000000f00 */
        /* <DEDUP_REMOVED lines=31> */
.L_x_32:
        /* <DEDUP_REMOVED lines=11> */
.L_x_33:
        /* <DEDUP_REMOVED lines=34> */
.L_x_34:
        /* <DEDUP_REMOVED lines=11> */
.L_x_35:
[----:B------:R-:W0:Y:S01]  /*2280*/  LDC R9, c[0x0][0x38c] ;  /* 0x0000e300ff097b82 */ /* 0x000e220000000800 */
        /* <DEDUP_REMOVED lines=8> */
[----:B------:R0:W1:Y:S02]  /*2310*/  F2I.FTZ.U32.TRUNC.NTZ R5, R4 ;  /* 0x0000000400057305 */ /* 0x000064000021f000 */
[----:B0-----:R-:W-:Y:S01]  /*2320*/  MOV R4, RZ ;  /* 0x000000ff00047202 */ /* 0x001fe20000000f00 */
        /* <DEDUP_REMOVED lines=23> */
.L_x_28:
[----:B------:R-:W-:-:S13]  /*24a0*/  ISETP.NE.AND P0, PT, R23, RZ, PT ;  /* 0x000000ff1700720c */ /* 0x000fda0003f05270 */
[----:B------:R-:W-:Y:S05]  /*24b0*/  @!P0 EXIT ;  /* 0x000000000000894d */ /* 0x000fea0003800000 */
[----:B------:R-:W-:-:S13]  /*24c0*/  ISETP.NE.AND P0, PT, R23, 0x1, PT ;  /* 0x000000011700780c */ /* 0x000fda0003f05270 */
[----:B------:R-:W-:Y:S05]  /*24d0*/  @!P0 BRA `(.L_x_36) ;  /* 0x0000000400748947 */ /* 0x000fea0003800000 */
[----:B------:R-:W0:Y:S01]  /*24e0*/  LDC.64 R16, c[0x0][0x380] ;  /* 0x0000e000ff107b82 */ /* 0x000e220000000a00 */
[----:B------:R-:W-:Y:S01]  /*24f0*/  MOV R0, 0x0 ;  /* 0x0000000000007802 */ /* 0x000fe20000000f00 */
[----:B------:R-:W1:Y:S01]  /*2500*/  LDCU.64 UR4, c[0x4][0x8] ;  /* 0x01000100ff0477ac */ /* 0x000e620008000a00 */
[----:B0-----:R-:W-:-:S05]  /*2510*/  IMAD.WIDE.U32 R16, R19, 0x8, R16 ;  /* 0x0000000813107825 */ /* 0x001fca00078e0010 */
[----:B------:R-:W2:Y:S01]  /*2520*/  LDG.E.64 R8, desc[UR36][R16.64] ;  /* 0x0000002410087981 */ /* 0x000ea2000c1e1b00 */
[----:B------:R0:W3:Y:S01]  /*2530*/  LDC.64 R10, c[0x4][R0] ;  /* 0x01000000000a7b82 */ /* 0x0000e20000000a00 */
[----:B-1----:R-:W-:Y:S01]  /*2540*/  IMAD.U32 R4, RZ, RZ, UR4 ;  /* 0x00000004ff047e24 */ /* 0x002fe2000f8e00ff */
[----:B------:R-:W-:Y:S01]  /*2550*/  MOV R6, R18 ;  /* 0x0000001200067202 */ /* 0x000fe20000000f00 */
[----:B------:R-:W-:Y:S02]  /*2560*/  IMAD.U32 R5, RZ, RZ, UR5 ;  /* 0x00000005ff057e24 */ /* 0x000fe4000f8e00ff */
[----:B------:R-:W-:Y:S01]  /*2570*/  IMAD.MOV.U32 R7, RZ, RZ, R2 ;  /* 0x000000ffff077224 */ /* 0x000fe200078e0002 */
[----:B--23--:R0:W-:Y:S06]  /*2580*/  STL.64 [R1], R8 ;  /* 0x0000000801007387 */ /* 0x00c1ec0000100a00 */
[----:B------:R-:W-:-:S07]  /*2590*/  LEPC R20, `(.L_x_37) ;  /* 0x000000001014794e */ /* 0x000fce0000000000 */
[----:B0-----:R-:W-:Y:S05]  /*25a0*/  CALL.ABS.NOINC R10 ;  /* 0x000000000a007343 */ /* 0x001fea0003c00000 */
.L_x_37:
[----:B------:R-:W0:Y:S01]  /*25b0*/  LDC R9, c[0x0][0x38c] ;  /* 0x0000e300ff097b82 */ /* 0x000e220000000800 */
[----:B------:R-:W-:-:S05]  /*25c0*/  VIADD R0, R19, 0x1 ;  /* 0x0000000113007836 */ /* 0x000fca0000000000 */
[----:B------:R-:W-:Y:S02]  /*25d0*/  ISETP.GE.AND P1, PT, R0, RZ, PT ;  /* 0x000000ff0000720c */ /* 0x000fe40003f26270 */
[----:B0-----:R-:W-:Y:S02]  /*25e0*/  IABS R3, R9 ;  /* 0x0000000900037213 */ /* 0x001fe40000000000 */
[----:B------:R-:W-:Y:S02]  /*25f0*/  ISETP.NE.AND P2, PT, R9, RZ, PT ;  /* 0x000000ff0900720c */ /* 0x000fe40003f45270 */
[----:B------:R-:W0:Y:S08]  /*2600*/  I2F.RP R6, R3 ;  /* 0x0000000300067306 */ /* 0x000e300000209400 */
[----:B0-----:R-:W0:Y:S02]  /*2610*/  MUFU.RCP R6, R6 ;  /* 0x0000000600067308 */ /* 0x001e240000001000 */
[----:B0-----:R-:W-:-:S06]  /*2620*/  VIADD R4, R6, 0xffffffe ;  /* 0x0ffffffe06047836 */ /* 0x001fcc0000000000 */
[----:B------:R0:W1:Y:S02]  /*2630*/  F2I.FTZ.U32.TRUNC.NTZ R5, R4 ;  /* 0x0000000400057305 */ /* 0x000064000021f000 */
[----:B0-----:R-:W-:Y:S02]  /*2640*/  HFMA2 R4, -RZ, RZ, 0, 0 ;  /* 0x00000000ff047431 */ /* 0x001fe400000001ff */
[----:B-1----:R-:W-:-:S04]  /*2650*/  IMAD.MOV R8, RZ, RZ, -R5 ;  /* 0x000000ffff087224 */ /* 0x002fc800078e0a05 */
[----:B------:R-:W-:Y:S01]  /*2660*/  IMAD R7, R8, R3, RZ ;  /* 0x0000000308077224 */ /* 0x000fe200078e02ff */
[----:B------:R-:W-:-:S03]  /*2670*/  IABS R8, R0 ;  /* 0x0000000000087213 */ /* 0x000fc60000000000 */
[----:B------:R-:W-:-:S06]  /*2680*/  IMAD.HI.U32 R7, R5, R7, R4 ;  /* 0x0000000705077227 */ /* 0x000fcc00078e0004 */
[----:B------:R-:W-:-:S04]  /*2690*/  IMAD.HI.U32 R7, R7, R8, RZ ;  /* 0x0000000807077227 */ /* 0x000fc800078e00ff */
[----:B------:R-:W-:-:S04]  /*26a0*/  IMAD.MOV R7, RZ, RZ, -R7 ;  /* 0x000000ffff077224 */ /* 0x000fc800078e0a07 */
[----:B------:R-:W-:-:S05]  /*26b0*/  IMAD R8, R3, R7, R8 ;  /* 0x0000000703087224 */ /* 0x000fca00078e0208 */
[----:B------:R-:W-:-:S13]  /*26c0*/  ISETP.GT.U32.AND P0, PT, R3, R8, PT ;  /* 0x000000080300720c */ /* 0x000fda0003f04070 */
[----:B------:R-:W-:-:S05]  /*26d0*/  @!P0 IMAD.IADD R8, R8, 0x1, -R3 ;  /* 0x0000000108088824 */ /* 0x000fca00078e0a03 */
[----:B------:R-:W-:-:S13]  /*26e0*/  ISETP.GT.U32.AND P0, PT, R3, R8, PT ;  /* 0x000000080300720c */ /* 0x000fda0003f04070 */
[----:B------:R-:W-:-:S04]  /*26f0*/  @!P0 IMAD.IADD R8, R8, 0x1, -R3 ;  /* 0x0000000108088824 */ /* 0x000fc800078e0a03 */
[----:B------:R-:W-:-:S05]  /*2700*/  IMAD.MOV.U32 R0, RZ, RZ, R8 ;  /* 0x000000ffff007224 */ /* 0x000fca00078e0008 */
        /* <DEDUP_REMOVED lines=12> */
.L_x_38:
        /* <DEDUP_REMOVED lines=11> */
.L_x_39:
        /* <DEDUP_REMOVED lines=22> */
[----:B------:R-:W-:-:S05]  /*29e0*/  MOV R0, R5 ;  /* 0x0000000500007202 */ /* 0x000fca0000000f00 */
[----:B------:R-:W-:Y:S01]  /*29f0*/  @!P1 IMAD.MOV R0, RZ, RZ, -R0 ;  /* 0x000000ffff009224 */ /* 0x000fe200078e0a00 */
        /* <DEDUP_REMOVED lines=11> */
.L_x_36:
[----:B------:R-:W-:-:S04]  /*2ab0*/  LOP3.LUT R22, R22, 0x1, RZ, 0xc0, !PT ;  /* 0x0000000116167812 */ /* 0x000fc800078ec0ff */
[----:B------:R-:W-:-:S13]  /*2ac0*/  ISETP.NE.U32.AND P0, PT, R22, 0x1, PT ;  /* 0x000000011600780c */ /* 0x000fda0003f05070 */
[----:B------:R-:W-:Y:S05]  /*2ad0*/  @P0 EXIT ;  /* 0x000000000000094d */ /* 0x000fea0003800000 */
[----:B------:R-:W0:Y:S01]  /*2ae0*/  LDC.64 R8, c[0x0][0x380] ;  /* 0x0000e000ff087b82 */ /* 0x000e220000000a00 */
[----:B------:R-:W-:Y:S01]  /*2af0*/  MOV R0, 0x0 ;  /* 0x0000000000007802 */ /* 0x000fe20000000f00 */
[----:B------:R-:W1:Y:S01]  /*2b00*/  LDCU.64 UR4, c[0x4][0x8] ;  /* 0x01000100ff0477ac */ /* 0x000e620008000a00 */
[----:B0-----:R-:W-:-:S06]  /*2b10*/  IMAD.WIDE.U32 R8, R19, 0x8, R8 ;  /* 0x0000000813087825 */ /* 0x001fcc00078e0008 */
[----:B------:R-:W2:Y:S01]  /*2b20*/  LDG.E.64 R8, desc[UR36][R8.64] ;  /* 0x0000002408087981 */ /* 0x000ea2000c1e1b00 */
[----:B------:R0:W3:Y:S01]  /*2b30*/  LDC.64 R10, c[0x4][R0] ;  /* 0x01000000000a7b82 */ /* 0x0000e20000000a00 */
[----:B-1----:R-:W-:Y:S01]  /*2b40*/  IMAD.U32 R4, RZ, RZ, UR4 ;  /* 0x00000004ff047e24 */ /* 0x002fe2000f8e00ff */
[----:B------:R-:W-:Y:S01]  /*2b50*/  MOV R5, UR5 ;  /* 0x0000000500057c02 */ /* 0x000fe20008000f00 */
[----:B------:R-:W-:Y:S02]  /*2b60*/  IMAD.MOV.U32 R6, RZ, RZ, R18 ;  /* 0x000000ffff067224 */ /* 0x000fe400078e0012 */
[----:B------:R-:W-:Y:S01]  /*2b70*/  IMAD.MOV.U32 R7, RZ, RZ, R2 ;  /* 0x000000ffff077224 */ /* 0x000fe200078e0002 */
[----:B--23--:R0:W-:Y:S06]  /*2b80*/  STL.64 [R1], R8 ;  /* 0x0000000801007387 */ /* 0x00c1ec0000100a00 */
[----:B------:R-:W-:-:S07]  /*2b90*/  LEPC R20, `(.L_x_40) ;  /* 0x000000001014794e */ /* 0x000fce0000000000 */
[----:B0-----:R-:W-:Y:S05]  /*2ba0*/  CALL.ABS.NOINC R10 ;  /* 0x000000000a007343 */ /* 0x001fea0003c00000 */
.L_x_40:
[----:B------:R-:W0:Y:S01]  /*2bb0*/  LDC R8, c[0x0][0x38c] ;  /* 0x0000e300ff087b82 */ /* 0x000e220000000800 */
[----:B------:R-:W-:-:S04]  /*2bc0*/  IADD3 R19, PT, PT, R19, 0x1, RZ ;  /* 0x0000000113137810 */ /* 0x000fc80007ffe0ff */
        /* <DEDUP_REMOVED lines=9> */
[----:B------:R-:W-:Y:S02]  /*2c60*/  IMAD R7, R2, R5, RZ ;  /* 0x0000000502077224 */ /* 0x000fe400078e02ff */
[----:B------:R-:W-:-:S04]  /*2c70*/  IMAD.MOV.U32 R2, RZ, RZ, RZ ;  /* 0x000000ffff027224 */ /* 0x000fc800078e00ff */
        /* <DEDUP_REMOVED lines=8> */
[----:B------:R-:W-:-:S05]  /*2d00*/  @!P0 IADD3 R0, PT, PT, R0, -R5, RZ ;  /* 0x8000000500008210 */ /* 0x000fca0007ffe0ff */
[----:B------:R-:W-:Y:S01]  /*2d10*/  @!P1 IMAD.MOV R0, RZ, RZ, -R0 ;  /* 0x000000ffff009224 */ /* 0x000fe200078e0a00 */
[----:B------:R-:W-:-:S04]  /*2d20*/  @!P2 LOP3.LUT R0, RZ, R8, RZ, 0x33, !PT ;  /* 0x00000008ff00a212 */ /* 0x000fc800078e33ff */
[----:B------:R-:W-:-:S13]  /*2d30*/  ISETP.NE.AND P0, PT, R0, RZ, PT ;  /* 0x000000ff0000720c */ /* 0x000fda0003f05270 */
[----:B------:R-:W-:Y:S05]  /*2d40*/  @P0 EXIT ;  /* 0x000000000000094d */ /* 0x000fea0003800000 */
        /* <DEDUP_REMOVED lines=8> */
.L_x_41:
[----:B------:R-:W-:Y:S05]  /*2dd0*/  EXIT ;  /* 0x000000000000794d */ /* 0x000fea0003800000 */
.L_x_42:
        /* <DEDUP_REMOVED lines=10> */
.L_x_89:


//--------------------- .text._Z11initCudaMatPdii --------------------------
	.section	.text._Z11initCudaMatPdii,"ax",@progbits
	.align	128
        .global         _Z11initCudaMatPdii
        .type           _Z11initCudaMatPdii,@function
        .size           _Z11initCudaMatPdii,(.L_x_90 - _Z11initCudaMatPdii)
        .other          _Z11initCudaMatPdii,@"STO_CUDA_ENTRY STV_DEFAULT"
_Z11initCudaMatPdii:
.text._Z11initCudaMatPdii:
[----:B------:R-:W-:Y:S08]  /*0000*/  LDC R1, c[0x0][0x37c] ;  /* 0x0000df00ff017b82 */ /* 0x000ff00000000800 */
[----:B------:R-:W0:Y:S02]  /*0010*/  LDC.64 R2, c[0x0][0x388] ;  /* 0x0000e200ff027b82 */ /* 0x000e240000000a00 */
[----:B0-----:R-:W-:-:S05]  /*0020*/  IMAD R0, R3, R2, RZ ;  /* 0x0000000203007224 */ /* 0x001fca00078e02ff */
[----:B------:R-:W-:-:S13]  /*0030*/  ISETP.GE.AND P0, PT, R0, 0x1, PT ;  /* 0x000000010000780c */ /* 0x000fda0003f06270 */
[----:B------:R-:W-:Y:S05]  /*0040*/  @!P0 EXIT ;  /* 0x000000000000894d */ /* 0x000fea0003800000 */
[C---:B------:R-:W-:Y:S01]  /*0050*/  ISETP.GE.U32.AND P1, PT, R0.reuse, 0x10, PT ;  /* 0x000000100000780c */ /* 0x040fe20003f26070 */
[----:B------:R-:W0:Y:S01]  /*0060*/  LDCU.64 UR6, c[0x0][0x358] ;  /* 0x00006b00ff0677ac */ /* 0x000e220008000a00 */
[----:B------:R-:W-:Y:S01]  /*0070*/  LOP3.LUT R8, R0, 0xf, RZ, 0xc0, !PT ;  /* 0x0000000f00087812 */ /* 0x000fe200078ec0ff */
[----:B------:R-:W-:-:S03]  /*0080*/  IMAD.MOV.U32 R5, RZ, RZ, RZ ;  /* 0x000000ffff057224 */ /* 0x000fc600078e00ff */
[----:B------:R-:W-:-:S07]  /*0090*/  ISETP.NE.AND P0, PT, R8, RZ, PT ;  /* 0x000000ff0800720c */ /* 0x000fce0003f05270 */
[----:B------:R-:W-:Y:S06]  /*00a0*/  @!P1 BRA `(.L_x_43) ;  /* 0x0000000000789947 */ /* 0x000fec0003800000 */
[----:B------:R-:W1:Y:S01]  /*00b0*/  LDCU.64 UR4, c[0x0][0x380] ;  /* 0x00007000ff0477ac */ /* 0x000e620008000a00 */
[----:B------:R-:W-:-:S05]  /*00c0*/  LOP3.LUT R5, R0, 0x7ffffff0, RZ, 0xc0, !PT ;  /* 0x7ffffff000057812 */ /* 0x000fca00078ec0ff */
[----:B------:R-:W-:Y:S01]  /*00d0*/  IMAD.MOV R4, RZ, RZ, -R5 ;  /* 0x000000ffff047224 */ /* 0x000fe200078e0a05 */
[----:B-1----:R-:W-:-:S04]  /*00e0*/  UIADD3 UR4, UP0, UPT, UR4, 0x40, URZ ;  /* 0x0000004004047890 */ /* 0x002fc8000ff1e0ff */
[----:B------:R-:W-:Y:S02]  /*00f0*/  UIADD3.X UR5, UPT, UPT, URZ, UR5, URZ, UP0, !UPT ;  /* 0x00000005ff057290 */ /* 0x000fe400087fe4ff */
[----:B------:R-:W-:-:S04]  /*0100*/  IMAD.U32 R6, RZ, RZ, UR4 ;  /* 0x00000004ff067e24 */ /* 0x000fc8000f8e00ff */
[----:B------:R-:W-:-:S07]  /*0110*/  IMAD.U32 R7, RZ, RZ, UR5 ;  /* 0x00000005ff077e24 */ /* 0x000fce000f8e00ff */
.L_x_44:
[----:B------:R-:W-:Y:S01]  /*0120*/  IADD3 R4, PT, PT, R4, 0x10, RZ ;  /* 0x0000001004047810 */ /* 0x000fe20007ffe0ff */
[----:B-1----:R-:W-:Y:S02]  /*0130*/  IMAD.MOV.U32 R2, RZ, RZ, R6 ;  /* 0x000000ffff027224 */ /* 0x002fe400078e0006 */
[----:B------:R-:W-:Y:S01]  /*0140*/  IMAD.MOV.U32 R3, RZ, RZ, R7 ;  /* 0x000000ffff037224 */ /* 0x000fe200078e0007 */
[----:B------:R-:W-:Y:S02]  /*0150*/  ISETP.NE.AND P1, PT, R4, RZ, PT ;  /* 0x000000ff0400720c */ /* 0x000fe40003f25270 */
[----:B------:R-:W-:Y:S02]  /*0160*/  IADD3 R6, P2, PT, R2, 0x80, RZ ;  /* 0x0000008002067810 */ /* 0x000fe40007f5e0ff */
[----:B0-----:R1:W-:Y:S03]  /*0170*/  STG.E.64 desc[UR6][R2.64+-0x40], RZ ;  /* 0xffffc0ff02007986 */ /* 0x0013e6000c101b06 */
[----:B------:R-:W-:Y:S01]  /*0180*/  IMAD.X R7, RZ, RZ, R3, P2 ;  /* 0x000000ffff077224 */ /* 0x000fe200010e0603 */
[----:B------:R1:W-:Y:S04]  /*0190*/  STG.E.64 desc[UR6][R2.64+-0x38], RZ ;  /* 0xffffc8ff02007986 */ /* 0x0003e8000c101b06 */
        /* <DEDUP_REMOVED lines=13> */
[----:B------:R1:W-:Y:S01]  /*0270*/  STG.E.64 desc[UR6][R2.64+0x38], RZ ;  /* 0x000038ff02007986 */ /* 0x0003e2000c101b06 */
[----:B------:R-:W-:Y:S05]  /*0280*/  @P1 BRA `(.L_x_44) ;  /* 0xfffffffc00a41947 */ /* 0x000fea000383ffff */
.L_x_43:
[----:B0-----:R-:W-:Y:S05]  /*0290*/  @!P0 EXIT ;  /* 0x000000000000894d */ /* 0x001fea0003800000 */
[----:B------:R-:W-:Y:S02]  /*02a0*/  ISETP.GE.U32.AND P0, PT, R8, 0x8, PT ;  /* 0x000000080800780c */ /* 0x000fe40003f06070 */
[----:B------:R-:W-:-:S04]  /*02b0*/  LOP3.LUT R4, R0, 0x7, RZ, 0xc0, !PT ;  /* 0x0000000700047812 */ /* 0x000fc800078ec0ff */
[----:B------:R-:W-:-:S07]  /*02c0*/  ISETP.NE.AND P1, PT, R4, RZ, PT ;  /* 0x000000ff0400720c */ /* 0x000fce0003f25270 */
[----:B------:R-:W-:Y:S06]  /*02d0*/  @!P0 BRA `(.L_x_45) ;  /* 0x00000000002c8947 */ /* 0x000fec0003800000 */
[----:B-1----:R-:W0:Y:S02]  /*02e0*/  LDC.64 R2, c[0x0][0x380] ;  /* 0x0000e000ff027b82 */ /* 0x002e240000000a00 */
[----:B0-----:R-:W-:-:S04]  /*02f0*/  IMAD.WIDE.U32 R2, R5, 0x8, R2 ;  /* 0x0000000805027825 */ /* 0x001fc800078e0002 */
[----:B------:R-:W-:Y:S01]  /*0300*/  VIADD R5, R5, 0x8 ;  /* 0x0000000805057836 */ /* 0x000fe20000000000 */
[----:B------:R0:W-:Y:S04]  /*0310*/  STG.E.64 desc[UR6][R2.64], RZ ;  /* 0x000000ff02007986 */ /* 0x0001e8000c101b06 */
[----:B------:R0:W-:Y:S04]  /*0320*/  STG.E.64 desc[UR6][R2.64+0x8], RZ ;  /* 0x000008ff02007986 */ /* 0x0001e8000c101b06 */
[----:B------:R0:W-:Y:S04]  /*0330*/  STG.E.64 desc[UR6][R2.64+0x10], RZ ;  /* 0x000010ff02007986 */ /* 0x0001e8000c101b06 */
[----:B------:R0:W-:Y:S04]  /*0340*/  STG.E.64 desc[UR6][R2.64+0x18], RZ ;  /* 0x000018ff02007986 */ /* 0x0001e8000c101b06 */
[----:B------:R0:W-:Y:S04]  /*0350*/  STG.E.64 desc[UR6][R2.64+0x20], RZ ;  /* 0x000020ff02007986 */ /* 0x0001e8000c101b06 */
[----:B------:R0:W-:Y:S04]  /*0360*/  STG.E.64 desc[UR6][R2.64+0x28], RZ ;  /* 0x000028ff02007986 */ /* 0x0001e8000c101b06 */
[----:B------:R0:W-:Y:S04]  /*0370*/  STG.E.64 desc[UR6][R2.64+0x30], RZ ;  /* 0x000030ff02007986 */ /* 0x0001e8000c101b06 */
[----:B------:R0:W-:Y:S02]  /*0380*/  STG.E.64 desc[UR6][R2.64+0x38], RZ ;  /* 0x000038ff02007986 */ /* 0x0001e4000c101b06 */
.L_x_45:
[----:B------:R-:W-:Y:S05]  /*0390*/  @!P1 EXIT ;  /* 0x000000000000994d */ /* 0x000fea0003800000 */
[----:B------:R-:W-:Y:S02]  /*03a0*/  ISETP.GE.U32.AND P0, PT, R4, 0x4, PT ;  /* 0x000000040400780c */ /* 0x000fe40003f06070 */
[----:B------:R-:W-:-:S04]  /*03b0*/  LOP3.LUT R0, R0, 0x3, RZ, 0xc0, !PT ;  /* 0x0000000300007812 */ /* 0x000fc800078ec0ff */
[----:B------:R-:W-:-:S07]  /*03c0*/  ISETP.NE.AND P1, PT, R0, RZ, PT ;  /* 0x000000ff0000720c */ /* 0x000fce0003f25270 */
[----:B------:R-:W-:Y:S06]  /*03d0*/  @!P0 BRA `(.L_x_46) ;  /* 0x00000000001c8947 */ /* 0x000fec0003800000 */
[----:B01----:R-:W0:Y:S02]  /*03e0*/  LDC.64 R2, c[0x0][0x380] ;  /* 0x0000e000ff027b82 */ /* 0x003e240000000a00 */
[----:B0-----:R-:W-:-:S04]  /*03f0*/  IMAD.WIDE.U32 R2, R5, 0x8, R2 ;  /* 0x0000000805027825 */ /* 0x001fc800078e0002 */
[----:B------:R-:W-:Y:S01]  /*0400*/  VIADD R5, R5, 0x4 ;  /* 0x0000000405057836 */ /* 0x000fe20000000000 */
[----:B------:R2:W-:Y:S04]  /*0410*/  STG.E.64 desc[UR6][R2.64], RZ ;  /* 0x000000ff02007986 */ /* 0x0005e8000c101b06 */
[----:B------:R2:W-:Y:S04]  /*0420*/  STG.E.64 desc[UR6][R2.64+0x8], RZ ;  /* 0x000008ff02007986 */ /* 0x0005e8000c101b06 */
[----:B------:R2:W-:Y:S04]  /*0430*/  STG.E.64 desc[UR6][R2.64+0x10], RZ ;  /* 0x000010ff02007986 */ /* 0x0005e8000c101b06 */
[----:B------:R2:W-:Y:S02]  /*0440*/  STG.E.64 desc[UR6][R2.64+0x18], RZ ;  /* 0x000018ff02007986 */ /* 0x0005e4000c101b06 */
.L_x_46:
[----:B------:R-:W-:Y:S05]  /*0450*/  @!P1 EXIT ;  /* 0x000000000000994d */ /* 0x000fea0003800000 */
[----:B012---:R-:W0:Y:S01]  /*0460*/  LDC.64 R2, c[0x0][0x380] ;  /* 0x0000e000ff027b82 */ /* 0x007e220000000a00 */
[----:B------:R-:W-:Y:S01]  /*0470*/  IADD3 R0, PT, PT, -R0, RZ, RZ ;  /* 0x000000ff00007210 */ /* 0x000fe20007ffe1ff */
[----:B0-----:R-:W-:-:S07]  /*0480*/  IMAD.WIDE.U32 R2, R5, 0x8, R2 ;  /* 0x0000000805027825 */ /* 0x001fce00078e0002 */
.L_x_47:
[----:B------:R-:W-:Y:S01]  /*0490*/  VIADD R0, R0, 0x1 ;  /* 0x0000000100007836 */ /* 0x000fe20000000000 */
[----:B------:R0:W-:Y:S04]  /*04a0*/  STG.E.64 desc[UR6][R2.64], RZ ;  /* 0x000000ff02007986 */ /* 0x0001e8000c101b06 */
[----:B------:R-:W-:Y:S02]  /*04b0*/  ISETP.NE.AND P0, PT, R0, RZ, PT ;  /* 0x000000ff0000720c */ /* 0x000fe40003f05270 */
[----:B0-----:R-:W-:-:S05]  /*04c0*/  IADD3 R2, P1, PT, R2, 0x8, RZ ;  /* 0x0000000802027810 */ /* 0x001fca0007f3e0ff */
[----:B------:R-:W-:-:S06]  /*04d0*/  IMAD.X R3, RZ, RZ, R3, P1 ;  /* 0x000000ffff037224 */ /* 0x000fcc00008e0603 */
[----:B------:R-:W-:Y:S05]  /*04e0*/  @P0 BRA `(.L_x_47) ;  /* 0xfffffffc00e80947 */ /* 0x000fea000383ffff */
[----:B------:R-:W-:Y:S05]  /*04f0*/  EXIT ;  /* 0x000000000000794d */ /* 0x000fea0003800000 */
.L_x_48:
        /* <DEDUP_REMOVED lines=16> */
.L_x_90:


//--------------------- .text._Z5get_vPdS_i       --------------------------
	.section	.text._Z5get_vPdS_i,"ax",@progbits
	.align	128
        .global         _Z5get_vPdS_i
        .type           _Z5get_vPdS_i,@function
        .size           _Z5get_vPdS_i,(.L_x_91 - _Z5get_vPdS_i)
        .other          _Z5get_vPdS_i,@"STO_CUDA_ENTRY STV_DEFAULT"
_Z5get_vPdS_i:
.text._Z5get_vPdS_i:
[----:B------:R-:W-:Y:S01]  /*0000*/  LDC R1, c[0x0][0x37c] ;  /* 0x0000df00ff017b82 */ /* 0x000fe20000000800 */
[----:B------:R-:W0:Y:S01]  /*0010*/  S2R R7, SR_TID.X ;  /* 0x0000000000077919 */ /* 0x000e220000002100 */
[----:B------:R-:W0:Y:S06]  /*0020*/  LDCU UR6, c[0x0][0x390] ;  /* 0x00007200ff0677ac */ /* 0x000e2c0008000800 */
[----:B------:R-:W1:Y:S01]  /*0030*/  LDC.64 R2, c[0x0][0x380] ;  /* 0x0000e000ff027b82 */ /* 0x000e620000000a00 */
[----:B------:R-:W2:Y:S01]  /*0040*/  LDCU.64 UR4, c[0x0][0x358] ;  /* 0x00006b00ff0477ac */ /* 0x000ea20008000a00 */
[----:B0-----:R-:W-:-:S05]  /*0050*/  IADD3 R0, PT, PT, R7, UR6, RZ ;  /* 0x0000000607007c10 */ /* 0x001fca000fffe0ff */
[----:B------:R-:W-:-:S05]  /*0060*/  IMAD R0, R7, UR6, R0 ;  /* 0x0000000607007c24 */ /* 0x000fca000f8e0200 */
[----:B------:R-:W-:-:S05]  /*0070*/  IADD3 R5, PT, PT, R0, -0x1, RZ ;  /* 0xffffffff00057810 */ /* 0x000fca0007ffe0ff */
[----:B-1----:R-:W-:Y:S02]  /*0080*/  IMAD.WIDE R2, R5, 0x8, R2 ;  /* 0x0000000805027825 */ /* 0x002fe400078e0202 */
[----:B------:R-:W0:Y:S04]  /*0090*/  LDC.64 R4, c[0x0][0x388] ;  /* 0x0000e200ff047b82 */ /* 0x000e280000000a00 */
[----:B--2---:R-:W2:Y:S01]  /*00a0*/  LDG.E.64 R2, desc[UR4][R2.64] ;  /* 0x0000000402027981 */ /* 0x004ea2000c1e1b00 */
[----:B0-----:R-:W-:-:S05]  /*00b0*/  IMAD.WIDE.U32 R4, R7, 0x8, R4 ;  /* 0x0000000807047825 */ /* 0x001fca00078e0004 */
[----:B--2---:R-:W-:Y:S01]  /*00c0*/  STG.E.64 desc[UR4][R4.64], R2 ;  /* 0x0000000204007986 */ /* 0x004fe2000c101b04 */
[----:B------:R-:W-:Y:S05]  /*00d0*/  EXIT ;  /* 0x000000000000794d */ /* 0x000fea0003800000 */
.L_x_49:
        /* <DEDUP_REMOVED lines=10> */
.L_x_91:


//--------------------- .text._Z5saxpyPdS_S_ii    --------------------------
	.section	.text._Z5saxpyPdS_S_ii,"ax",@progbits
	.align	128
        .global         _Z5saxpyPdS_S_ii
        .type           _Z5saxpyPdS_S_ii,@function
        .size           _Z5saxpyPdS_S_ii,(.L_x_92 - _Z5saxpyPdS_S_ii)
        .other          _Z5saxpyPdS_S_ii,@"STO_CUDA_ENTRY STV_DEFAULT"
_Z5saxpyPdS_S_ii:
.text._Z5saxpyPdS_S_ii:
[----:B------:R-:W-:Y:S01]  /*0000*/  LDC R1, c[0x0][0x37c] ;  /* 0x0000df00ff017b82 */ /* 0x000fe20000000800 */
[----:B------:R-:W0:Y:S07]  /*0010*/  S2R R0, SR_TID.X ;  /* 0x0000000000007919 */ /* 0x000e2e0000002100 */
[----:B------:R-:W1:Y:S01]  /*0020*/  LDC R2, c[0x0][0x39c] ;  /* 0x0000e700ff027b82 */ /* 0x000e620000000800 */
[----:B------:R-:W2:Y:S01]  /*0030*/  LDCU.64 UR8, c[0x0][0x358] ;  /* 0x00006b00ff0877ac */ /* 0x000ea20008000a00 */
[----:B------:R-:W-:Y:S01]  /*0040*/  BSSY.RECONVERGENT B0, `(.L_x_50) ;  /* 0x0000072000007945 */ /* 0x000fe20003800200 */
[----:B-1----:R-:W-:-:S04]  /*0050*/  ISETP.GE.AND P0, PT, R2, 0x1, PT ;  /* 0x000000010200780c */ /* 0x002fc80003f06270 */
[----:B0-----:R-:W-:-:S13]  /*0060*/  ISETP.NE.OR P1, PT, R0, RZ, !P0 ;  /* 0x000000ff0000720c */ /* 0x001fda0004725670 */
[----:B--2---:R-:W-:Y:S05]  /*0070*/  @P1 BRA `(.L_x_51) ;  /* 0x0000000400b81947 */ /* 0x004fea0003800000 */
[C---:B------:R-:W-:Y:S01]  /*0080*/  ISETP.GE.U32.AND P2, PT, R2.reuse, 0x10, PT ;  /* 0x000000100200780c */ /* 0x040fe20003f46070 */
[----:B------:R-:W-:Y:S01]  /*0090*/  IMAD.MOV.U32 R3, RZ, RZ, RZ ;  /* 0x000000ffff037224 */ /* 0x000fe200078e00ff */
[----:B------:R-:W-:-:S04]  /*00a0*/  LOP3.LUT R21, R2, 0xf, RZ, 0xc0, !PT ;  /* 0x0000000f02157812 */ /* 0x000fc800078ec0ff */
[----:B------:R-:W-:-:S07]  /*00b0*/  ISETP.NE.AND P1, PT, R21, RZ, PT ;  /* 0x000000ff1500720c */ /* 0x000fce0003f25270 */
[----:B------:R-:W-:Y:S06]  /*00c0*/  @!P2 BRA `(.L_x_52) ;  /* 0x0000000000aca947 */ /* 0x000fec0003800000 */
[----:B------:R-:W0:Y:S01]  /*00d0*/  S2UR UR5, SR_CgaCtaId ;  /* 0x00000000000579c3 */ /* 0x000e220000008800 */
[----:B------:R-:W1:Y:S01]  /*00e0*/  LDCU.64 UR6, c[0x0][0x388] ;  /* 0x00007100ff0677ac */ /* 0x000e620008000a00 */
[----:B------:R-:W-:Y:S01]  /*00f0*/  LOP3.LUT R3, R2, 0x7ffffff0, RZ, 0xc0, !PT ;  /* 0x7ffffff002037812 */ /* 0x000fe200078ec0ff */
[----:B------:R-:W-:-:S04]  /*0100*/  UMOV UR4, 0x400 ;  /* 0x0000040000047882 */ /* 0x000fc80000000000 */
[----:B------:R-:W-:Y:S01]  /*0110*/  IMAD.MOV R20, RZ, RZ, -R3 ;  /* 0x000000ffff147224 */ /* 0x000fe200078e0a03 */
[----:B-1----:R-:W-:Y:S02]  /*0120*/  UIADD3 UR6, UP0, UPT, UR6, 0x40, URZ ;  /* 0x0000004006067890 */ /* 0x002fe4000ff1e0ff */
[----:B0-----:R-:W-:-:S04]  /*0130*/  ULEA UR4, UR5, UR4, 0x18 ;  /* 0x0000000405047291 */ /* 0x001fc8000f8ec0ff */
[----:B------:R-:W-:Y:S01]  /*0140*/  IMAD.U32 R24, RZ, RZ, UR6 ;  /* 0x00000006ff187e24 */ /* 0x000fe2000f8e00ff */
[----:B------:R-:W-:Y:S02]  /*0150*/  UIADD3.X UR5, UPT, UPT, URZ, UR7, URZ, UP0, !UPT ;  /* 0x00000007ff057290 */ /* 0x000fe400087fe4ff */
[----:B------:R-:W-:-:S04]  /*0160*/  UIADD3 UR4, UPT, UPT, UR4, 0x40, URZ ;  /* 0x0000004004047890 */ /* 0x000fc8000fffe0ff */
[----:B------:R-:W-:-:S08]  /*0170*/  IMAD.U32 R25, RZ, RZ, UR5 ;  /* 0x00000005ff197e24 */ /* 0x000fd0000f8e00ff */
.L_x_53:
[----:B------:R-:W-:Y:S02]  /*0180*/  IMAD.MOV.U32 R22, RZ, RZ, R24 ;  /* 0x000000ffff167224 */ /* 0x000fe400078e0018 */
[----:B------:R-:W-:-:S05]  /*0190*/  IMAD.MOV.U32 R23, RZ, RZ, R25 ;  /* 0x000000ffff177224 */ /* 0x000fca00078e0019 */
[----:B0-----:R-:W2:Y:S04]  /*01a0*/  LDG.E.64 R4, desc[UR8][R22.64+-0x40] ;  /* 0xffffc00816047981 */ /* 0x001ea8000c1e1b00 */
[----:B------:R-:W2:Y:S04]  /*01b0*/  LDG.E.64 R6, desc[UR8][R22.64+-0x38] ;  /* 0xffffc80816067981 */ /* 0x000ea8000c1e1b00 */
[----:B------:R-:W3:Y:S04]  /*01c0*/  LDG.E.64 R8, desc[UR8][R22.64+-0x30] ;  /* 0xffffd00816087981 */ /* 0x000ee8000c1e1b00 */
[----:B------:R-:W3:Y:S04]  /*01d0*/  LDG.E.64 R10, desc[UR8][R22.64+-0x28] ;  /* 0xffffd808160a7981 */ /* 0x000ee8000c1e1b00 */
[----:B------:R-:W4:Y:S04]  /*01e0*/  LDG.E.64 R12, desc[UR8][R22.64+-0x20] ;  /* 0xffffe008160c7981 */ /* 0x000f28000c1e1b00 */
[----:B------:R-:W4:Y:S04]  /*01f0*/  LDG.E.64 R14, desc[UR8][R22.64+-0x18] ;  /* 0xffffe808160e7981 */ /* 0x000f28000c1e1b00 */
[----:B------:R-:W5:Y:S04]  /*0200*/  LDG.E.64 R16, desc[UR8][R22.64+-0x10] ;  /* 0xfffff00816107981 */ /* 0x000f68000c1e1b00 */
[----:B------:R-:W5:Y:S04]  /*0210*/  LDG.E.64 R18, desc[UR8][R22.64+-0x8] ;  /* 0xfffff80816127981 */ /* 0x000f68000c1e1b00 */
[----:B--2---:R0:W-:Y:S04]  /*0220*/  STS.128 [UR4+-0x40], R4 ;  /* 0xffffc004ff007988 */ /* 0x0041e80008000c04 */
[----:B---3--:R1:W-:Y:S04]  /*0230*/  STS.128 [UR4+-0x30], R8 ;  /* 0xffffd008ff007988 */ /* 0x0083e80008000c04 */
[----:B0-----:R-:W2:Y:S04]  /*0240*/  LDG.E.64 R4, desc[UR8][R22.64] ;  /* 0x0000000816047981 */ /* 0x001ea8000c1e1b00 */
[----:B----4-:R0:W-:Y:S04]  /*0250*/  STS.128 [UR4+-0x20], R12 ;  /* 0xffffe00cff007988 */ /* 0x0101e80008000c04 */
[----:B------:R-:W2:Y:S04]  /*0260*/  LDG.E.64 R6, desc[UR8][R22.64+0x8] ;  /* 0x0000080816067981 */ /* 0x000ea8000c1e1b00 */
[----:B-----5:R3:W-:Y:S04]  /*0270*/  STS.128 [UR4+-0x10], R16 ;  /* 0xfffff010ff007988 */ /* 0x0207e80008000c04 */
[----:B-1----:R-:W4:Y:S04]  /*0280*/  LDG.E.64 R8, desc[UR8][R22.64+0x10] ;  /* 0x0000100816087981 */ /* 0x002f28000c1e1b00 */
[----:B------:R-:W4:Y:S04]  /*0290*/  LDG.E.64 R10, desc[UR8][R22.64+0x18] ;  /* 0x00001808160a7981 */ /* 0x000f28000c1e1b00 */
[----:B0-----:R-:W5:Y:S04]  /*02a0*/  LDG.E.64 R12, desc[UR8][R22.64+0x20] ;  /* 0x00002008160c7981 */ /* 0x001f68000c1e1b00 */
[----:B------:R-:W5:Y:S04]  /*02b0*/  LDG.E.64 R14, desc[UR8][R22.64+0x28] ;  /* 0x00002808160e7981 */ /* 0x000f68000c1e1b00 */
[----:B---3--:R-:W3:Y:S04]  /*02c0*/  LDG.E.64 R16, desc[UR8][R22.64+0x30] ;  /* 0x0000300816107981 */ /* 0x008ee8000c1e1b00 */
[----:B------:R-:W3:Y:S01]  /*02d0*/  LDG.E.64 R18, desc[UR8][R22.64+0x38] ;  /* 0x0000380816127981 */ /* 0x000ee2000c1e1b00 */
[----:B------:R-:W-:-:S05]  /*02e0*/  VIADD R20, R20, 0x10 ;  /* 0x0000001014147836 */ /* 0x000fca0000000000 */
[----:B------:R-:W-:Y:S02]  /*02f0*/  ISETP.NE.AND P2, PT, R20, RZ, PT ;  /* 0x000000ff1400720c */ /* 0x000fe40003f45270 */
[----:B------:R-:W-:-:S04]  /*0300*/  IADD3 R24, P3, PT, R22, 0x80, RZ ;  /* 0x0000008016187810 */ /* 0x000fc80007f7e0ff */
[----:B------:R-:W-:Y:S01]  /*0310*/  IADD3.X R25, PT, PT, RZ, R23, RZ, P3, !PT ;  /* 0x00000017ff197210 */ /* 0x000fe20001ffe4ff */
[----:B--2---:R0:W-:Y:S04]  /*0320*/  STS.128 [UR4], R4 ;  /* 0x00000004ff007988 */ /* 0x0041e80008000c04 */
[----:B----4-:R0:W-:Y:S04]  /*0330*/  STS.128 [UR4+0x10], R8 ;  /* 0x00001008ff007988 */ /* 0x0101e80008000c04 */
[----:B-----5:R0:W-:Y:S04]  /*0340*/  STS.128 [UR4+0x20], R12 ;  /* 0x0000200cff007988 */ /* 0x0201e80008000c04 */
[----:B---3--:R0:W-:Y:S01]  /*0350*/  STS.128 [UR4+0x30], R16 ;  /* 0x00003010ff007988 */ /* 0x0081e20008000c04 */
[----:B------:R-:W-:Y:S01]  /*0360*/  UIADD3 UR4, UPT, UPT, UR4, 0x80, URZ ;  /* 0x0000008004047890 */ /* 0x000fe2000fffe0ff */
[----:B------:R-:W-:Y:S11]  /*0370*/  @P2 BRA `(.L_x_53) ;  /* 0xfffffffc00802947 */ /* 0x000ff6000383ffff */
.L_x_52:
[----:B------:R-:W-:Y:S05]  /*0380*/  @!P1 BRA `(.L_x_51) ;  /* 0x0000000000f49947 */ /* 0x000fea0003800000 */
[----:B------:R-:W-:Y:S02]  /*0390*/  ISETP.GE.U32.AND P1, PT, R21, 0x8, PT ;  /* 0x000000081500780c */ /* 0x000fe40003f26070 */
[----:B------:R-:W-:-:S04]  /*03a0*/  LOP3.LUT R24, R2, 0x7, RZ, 0xc0, !PT ;  /* 0x0000000702187812 */ /* 0x000fc800078ec0ff */
[----:B------:R-:W-:-:S07]  /*03b0*/  ISETP.NE.AND P2, PT, R24, RZ, PT ;  /* 0x000000ff1800720c */ /* 0x000fce0003f45270 */
[----:B------:R-:W-:Y:S06]  /*03c0*/  @!P1 BRA `(.L_x_54) ;  /* 0x00000000004c9947 */ /* 0x000fec0003800000 */
[----:B------:R-:W1:Y:S02]  /*03d0*/  LDC.64 R20, c[0x0][0x388] ;  /* 0x0000e200ff147b82 */ /* 0x000e640000000a00 */
[----:B-1----:R-:W-:-:S05]  /*03e0*/  IMAD.WIDE.U32 R20, R3, 0x8, R20 ;  /* 0x0000000803147825 */ /* 0x002fca00078e0014 */
[----:B0-----:R-:W2:Y:S04]  /*03f0*/  LDG.E.64 R4, desc[UR8][R20.64] ;  /* 0x0000000814047981 */ /* 0x001ea8000c1e1b00 */
[----:B------:R-:W2:Y:S04]  /*0400*/  LDG.E.64 R6, desc[UR8][R20.64+0x8] ;  /* 0x0000080814067981 */ /* 0x000ea8000c1e1b00 */
[----:B------:R-:W3:Y:S04]  /*0410*/  LDG.E.64 R8, desc[UR8][R20.64+0x10] ;  /* 0x0000100814087981 */ /* 0x000ee8000c1e1b00 */
[----:B------:R-:W3:Y:S04]  /*0420*/  LDG.E.64 R10, desc[UR8][R20.64+0x18] ;  /* 0x00001808140a7981 */ /* 0x000ee8000c1e1b00 */
[----:B------:R-:W4:Y:S04]  /*0430*/  LDG.E.64 R12, desc[UR8][R20.64+0x20] ;  /* 0x00002008140c7981 */ /* 0x000f28000c1e1b00 */
[----:B------:R-:W4:Y:S04]  /*0440*/  LDG.E.64 R14, desc[UR8][R20.64+0x28] ;  /* 0x00002808140e7981 */ /* 0x000f28000c1e1b00 */
[----:B------:R-:W5:Y:S04]  /*0450*/  LDG.E.64 R16, desc[UR8][R20.64+0x30] ;  /* 0x0000300814107981 */ /* 0x000f68000c1e1b00 */
[----:B------:R-:W5:Y:S01]  /*0460*/  LDG.E.64 R18, desc[UR8][R20.64+0x38] ;  /* 0x0000380814127981 */ /* 0x000f62000c1e1b00 */
[----:B------:R-:W-:Y:S01]  /*0470*/  MOV R22, 0x400 ;  /* 0x0000040000167802 */ /* 0x000fe20000000f00 */
[----:B------:R-:W0:Y:S03]  /*0480*/  S2R R23, SR_CgaCtaId ;  /* 0x0000000000177919 */ /* 0x000e260000008800 */
[----:B0-----:R-:W-:-:S05]  /*0490*/  LEA R22, R23, R22, 0x18 ;  /* 0x0000001617167211 */ /* 0x001fca00078ec0ff */
[C---:B------:R-:W-:Y:S02]  /*04a0*/  IMAD R23, R3.reuse, 0x8, R22 ;  /* 0x0000000803177824 */ /* 0x040fe400078e0216 */
[----:B------:R-:W-:-:S03]  /*04b0*/  VIADD R3, R3, 0x8 ;  /* 0x0000000803037836 */ /* 0x000fc60000000000 */
[----:B--2---:R1:W-:Y:S04]  /*04c0*/  STS.128 [R23], R4 ;  /* 0x0000000417007388 */ /* 0x0043e80000000c00 */
[----:B---3--:R1:W-:Y:S04]  /*04d0*/  STS.128 [R23+0x10], R8 ;  /* 0x0000100817007388 */ /* 0x0083e80000000c00 */
[----:B----4-:R1:W-:Y:S04]  /*04e0*/  STS.128 [R23+0x20], R12 ;  /* 0x0000200c17007388 */ /* 0x0103e80000000c00 */
[----:B-----5:R1:W-:Y:S02]  /*04f0*/  STS.128 [R23+0x30], R16 ;  /* 0x0000301017007388 */ /* 0x0203e40000000c00 */
.L_x_54:
[----:B------:R-:W-:Y:S05]  /*0500*/  @!P2 BRA `(.L_x_51) ;  /* 0x000000000094a947 */ /* 0x000fea0003800000 */
[----:B------:R-:W-:Y:S02]  /*0510*/  ISETP.GE.U32.AND P1, PT, R24, 0x4, PT ;  /* 0x000000041800780c */ /* 0x000fe40003f26070 */
[----:B01----:R-:W-:-:S04]  /*0520*/  LOP3.LUT R12, R2, 0x3, RZ, 0xc0, !PT ;  /* 0x00000003020c7812 */ /* 0x003fc800078ec0ff */
[----:B------:R-:W-:-:S07]  /*0530*/  ISETP.NE.AND P2, PT, R12, RZ, PT ;  /* 0x000000ff0c00720c */ /* 0x000fce0003f45270 */
[----:B------:R-:W-:Y:S06]  /*0540*/  @!P1 BRA `(.L_x_55) ;  /* 0x0000000000349947 */ /* 0x000fec0003800000 */
[----:B------:R-:W0:Y:S02]  /*0550*/  LDC.64 R4, c[0x0][0x388] ;  /* 0x0000e200ff047b82 */ /* 0x000e240000000a00 */
[----:B0-----:R-:W-:-:S05]  /*0560*/  IMAD.WIDE.U32 R14, R3, 0x8, R4 ;  /* 0x00000008030e7825 */ /* 0x001fca00078e0004 */
[----:B------:R-:W2:Y:S04]  /*0570*/  LDG.E.64 R4, desc[UR8][R14.64] ;  /* 0x000000080e047981 */ /* 0x000ea8000c1e1b00 */
[----:B------:R-:W2:Y:S04]  /*0580*/  LDG.E.64 R6, desc[UR8][R14.64+0x8] ;  /* 0x000008080e067981 */ /* 0x000ea8000c1e1b00 */
[----:B------:R-:W3:Y:S04]  /*0590*/  LDG.E.64 R8, desc[UR8][R14.64+0x10] ;  /* 0x000010080e087981 */ /* 0x000ee8000c1e1b00 */
[----:B------:R-:W3:Y:S01]  /*05a0*/  LDG.E.64 R10, desc[UR8][R14.64+0x18] ;  /* 0x000018080e0a7981 */ /* 0x000ee2000c1e1b00 */
[----:B------:R-:W-:Y:S01]  /*05b0*/  MOV R13, 0x400 ;  /* 0x00000400000d7802 */ /* 0x000fe20000000f00 */
[----:B------:R-:W0:Y:S03]  /*05c0*/  S2R R16, SR_CgaCtaId ;  /* 0x0000000000107919 */ /* 0x000e260000008800 */
[----:B0-----:R-:W-:-:S05]  /*05d0*/  LEA R16, R16, R13, 0x18 ;  /* 0x0000000d10107211 */ /* 0x001fca00078ec0ff */
[C---:B------:R-:W-:Y:S02]  /*05e0*/  IMAD R13, R3.reuse, 0x8, R16 ;  /* 0x00000008030d7824 */ /* 0x040fe400078e0210 */
[----:B------:R-:W-:-:S03]  /*05f0*/  VIADD R3, R3, 0x4 ;  /* 0x0000000403037836 */ /* 0x000fc60000000000 */
[----:B--2---:R0:W-:Y:S04]  /*0600*/  STS.128 [R13], R4 ;  /* 0x000000040d007388 */ /* 0x0041e80000000c00 */
[----:B---3--:R0:W-:Y:S02]  /*0610*/  STS.128 [R13+0x10], R8 ;  /* 0x000010080d007388 */ /* 0x0081e40000000c00 */
.L_x_55:
[----:B------:R-:W-:Y:S05]  /*0620*/  @!P2 BRA `(.L_x_51) ;  /* 0x00000000004ca947 */ /* 0x000fea0003800000 */
[----:B0-----:R-:W0:Y:S01]  /*0630*/  S2R R7, SR_CgaCtaId ;  /* 0x0000000000077919 */ /* 0x001e220000008800 */
[----:B------:R-:W1:Y:S01]  /*0640*/  LDC.64 R4, c[0x0][0x388] ;  /* 0x0000e200ff047b82 */ /* 0x000e620000000a00 */
[----:B------:R-:W-:Y:S01]  /*0650*/  MOV R6, 0x400 ;  /* 0x0000040000067802 */ /* 0x000fe20000000f00 */
[----:B------:R-:W-:Y:S02]  /*0660*/  IMAD.MOV R12, RZ, RZ, -R12 ;  /* 0x000000ffff0c7224 */ /* 0x000fe400078e0a0c */
[----:B-1----:R-:W-:Y:S01]  /*0670*/  IMAD.WIDE.U32 R4, R3, 0x8, R4 ;  /* 0x0000000803047825 */ /* 0x002fe200078e0004 */
[----:B0-----:R-:W-:-:S04]  /*0680*/  LEA R6, R7, R6, 0x18 ;  /* 0x0000000607067211 */ /* 0x001fc800078ec0ff */
[----:B------:R-:W-:Y:S01]  /*0690*/  MOV R7, R5 ;  /* 0x0000000500077202 */ /* 0x000fe20000000f00 */
[----:B------:R-:W-:Y:S02]  /*06a0*/  IMAD R3, R3, 0x8, R6 ;  /* 0x0000000803037824 */ /* 0x000fe400078e0206 */
[----:B------:R-:W-:-:S07]  /*06b0*/  IMAD.MOV.U32 R6, RZ, RZ, R4 ;  /* 0x000000ffff067224 */ /* 0x000fce00078e0004 */
.L_x_56:
[----:B------:R-:W-:Y:S02]  /*06c0*/  IMAD.MOV.U32 R4, RZ, RZ, R6 ;  /* 0x000000ffff047224 */ /* 0x000fe400078e0006 */
[----:B------:R-:W-:-:S06]  /*06d0*/  IMAD.MOV.U32 R5, RZ, RZ, R7 ;  /* 0x000000ffff057224 */ /* 0x000fcc00078e0007 */
[----:B------:R-:W2:Y:S01]  /*06e0*/  LDG.E.64 R4, desc[UR8][R4.64] ;  /* 0x0000000804047981 */ /* 0x000ea2000c1e1b00 */
[----:B------:R-:W-:Y:S01]  /*06f0*/  VIADD R12, R12, 0x1 ;  /* 0x000000010c0c7836 */ /* 0x000fe20000000000 */
[----:B------:R-:W-:-:S04]  /*0700*/  IADD3 R6, P2, PT, R6, 0x8, RZ ;  /* 0x0000000806067810 */ /* 0x000fc80007f5e0ff */
[----:B------:R-:W-:Y:S01]  /*0710*/  ISETP.NE.AND P1, PT, R12, RZ, PT ;  /* 0x000000ff0c00720c */ /* 0x000fe20003f25270 */
[----:B------:R-:W-:Y:S01]  /*0720*/  IMAD.X R7, RZ, RZ, R7, P2 ;  /* 0x000000ffff077224 */ /* 0x000fe200010e0607 */
[----:B--2---:R0:W-:Y:S02]  /*0730*/  STS.64 [R3], R4 ;  /* 0x0000000403007388 */ /* 0x0041e40000000a00 */
[----:B0-----:R-:W-:-:S09]  /*0740*/  IADD3 R3, PT, PT, R3, 0x8, RZ ;  /* 0x0000000803037810 */ /* 0x001fd20007ffe0ff */
[----:B------:R-:W-:Y:S05]  /*0750*/  @P1 BRA `(.L_x_56) ;  /* 0xfffffffc00d81947 */ /* 0x000fea000383ffff */
.L_x_51:
[----:B------:R-:W-:Y:S05]  /*0760*/  BSYNC.RECONVERGENT B0 ;  /* 0x0000000000007941 */ /* 0x000fea0003800200 */
.L_x_50:
[----:B------:R-:W2:Y:S01]  /*0770*/  S2UR UR4, SR_CTAID.X ;  /* 0x00000000000479c3 */ /* 0x000ea20000002500 */
[----:B------:R-:W3:Y:S07]  /*0780*/  LDCU UR5, c[0x0][0x398] ;  /* 0x00007300ff0577ac */ /* 0x000eee0008000800 */
[----:B------:R-:W2:Y:S02]  /*0790*/  LDC R3, c[0x0][0x360] ;  /* 0x0000d800ff037b82 */ /* 0x000ea40000000800 */
[----:B--2---:R-:W-:-:S06]  /*07a0*/  IMAD R0, R3, UR4, R0 ;  /* 0x0000000403007c24 */ /* 0x004fcc000f8e0200 */
[----:B------:R-:W-:Y:S01]  /*07b0*/  BAR.SYNC.DEFER_BLOCKING 0x0 ;  /* 0x0000000000007b1d */ /* 0x000fe20000010000 */
[----:B---3--:R-:W-:-:S13]  /*07c0*/  ISETP.GE.AND P1, PT, R0, UR5, PT ;  /* 0x0000000500007c0c */ /* 0x008fda000bf26270 */
[----:B------:R-:W-:Y:S05]  /*07d0*/  @P1 EXIT ;  /* 0x000000000000194d */ /* 0x000fea0003800000 */
[----:B01----:R-:W-:Y:S01]  /*07e0*/  CS2R R14, SRZ ;  /* 0x00000000000e7805 */ /* 0x003fe2000001ff00 */
[----:B------:R-:W-:Y:S06]  /*07f0*/  @!P0 BRA `(.L_x_57) ;  /* 0x0000000800808947 */ /* 0x000fec0003800000 */
[----:B------:R-:W-:Y:S01]  /*0800*/  IMAD R3, R0, R2, R0 ;  /* 0x0000000200037224 */ /* 0x000fe200078e0200 */
[----:B------:R-:W-:Y:S01]  /*0810*/  BSSY.RECONVERGENT B0, `(.L_x_58) ;  /* 0x0000048000007945 */ /* 0x000fe20003800200 */
[----:B------:R-:W-:Y:S02]  /*0820*/  CS2R R14, SRZ ;  /* 0x00000000000e7805 */ /* 0x000fe4000001ff00 */
[----:B------:R-:W-:-:S05]  /*0830*/  VIADD R4, R3, 0x1 ;  /* 0x0000000103047836 */ /* 0x000fca0000000000 */
[----:B------:R-:W-:-:S05]  /*0840*/  VIADDMNMX R4, R3, R2, R4, !PT ;  /* 0x0000000203047246 */ /* 0x000fca0007800104 */
[----:B------:R-:W-:Y:S02]  /*0850*/  IMAD.IADD R2, R3, 0x1, -R4 ;  /* 0x0000000103027824 */ /* 0x000fe400078e0a04 */
[----:B------:R-:W-:-:S03]  /*0860*/  IMAD.IADD R4, R4, 0x1, -R3 ;  /* 0x0000000104047824 */ /* 0x000fc600078e0a03 */
[----:B------:R-:W-:Y:S01]  /*0870*/  ISETP.GT.U32.AND P0, PT, R2, -0x10, PT ;  /* 0xfffffff00200780c */ /* 0x000fe20003f04070 */
[----:B------:R-:W-:Y:S01]  /*0880*/  IMAD.MOV.U32 R2, RZ, RZ, -0x1 ;  /* 0xffffffffff027424 */ /* 0x000fe200078e00ff */
[----:B------:R-:W-:-:S11]  /*0890*/  LOP3.LUT R5, R4, 0xf, RZ, 0xc0, !PT ;  /* 0x0000000f04057812 */ /* 0x000fd600078ec0ff */
[----:B------:R-:W-:Y:S05]  /*08a0*/  @P0 BRA `(.L_x_59) ;  /* 0x0000000000f80947 */ /* 0x000fea0003800000 */
[----:B------:R-:W0:Y:S01]  /*08b0*/  S2UR UR5, SR_CgaCtaId ;  /* 0x00000000000579c3 */ /* 0x000e220000008800 */
[----:B------:R-:W-:Y:S01]  /*08c0*/  UMOV UR4, 0x400 ;  /* 0x0000040000047882 */ /* 0x000fe20000000000 */
[----:B------:R-:W-:Y:S01]  /*08d0*/  LOP3.LUT R7, R4, 0xfffffff0, RZ, 0xc0, !PT ;  /* 0xfffffff004077812 */ /* 0x000fe200078ec0ff */
[----:B------:R-:W-:Y:S01]  /*08e0*/  HFMA2 R2, -RZ, RZ, 0, 0 ;  /* 0x00000000ff027431 */ /* 0x000fe200000001ff */
[----:B------:R-:W-:Y:S01]  /*08f0*/  BSSY.RECONVERGENT B1, `(.L_x_60) ;  /* 0x0000038000017945 */ /* 0x000fe20003800200 */
[----:B------:R-:W-:Y:S02]  /*0900*/  CS2R R14, SRZ ;  /* 0x00000000000e7805 */ /* 0x000fe4000001ff00 */
[----:B------:R-:W-:Y:S01]  /*0910*/  IMAD.MOV R7, RZ, RZ, -R7 ;  /* 0x000000ffff077224 */ /* 0x000fe200078e0a07 */
[----:B------:R-:W1:Y:S01]  /*0920*/  LDC.64 R16, c[0x0][0x380] ;  /* 0x0000e000ff107b82 */ /* 0x000e620000000a00 */
[----:B0-----:R-:W-:-:S04]  /*0930*/  ULEA UR4, UR5, UR4, 0x18 ;  /* 0x0000000405047291 */ /* 0x001fc8000f8ec0ff */
[----:B------:R-:W-:Y:S01]  /*0940*/  UIADD3 UR4, UPT, UPT, UR4, 0x40, URZ ;  /* 0x0000004004047890 */ /* 0x000fe2000fffe0ff */
[----:B-1----:R-:W-:-:S05]  /*0950*/  IADD3 R16, P0, PT, R16, 0x40, RZ ;  /* 0x0000004010107810 */ /* 0x002fca0007f1e0ff */
[----:B------:R-:W-:Y:S02]  /*0960*/  IMAD.U32 R6, RZ, RZ, UR4 ;  /* 0x00000004ff067e24 */ /* 0x000fe4000f8e00ff */
[----:B------:R-:W-:-:S07]  /*0970*/  IMAD.X R17, RZ, RZ, R17, P0 ;  /* 0x000000ffff117224 */ /* 0x000fce00000e0611 */
.L_x_61:
[----:B------:R-:W-:Y:S01]  /*0980*/  IMAD.WIDE R12, R3, 0x8, R16 ;  /* 0x00000008030c7825 */ /* 0x000fe200078e0210 */
[----:B------:R-:W0:Y:S04]  /*0990*/  LDS.128 R8, [R6+-0x40] ;  /* 0xffffc00006087984 */ /* 0x000e280000000c00 */
[----:B------:R-:W0:Y:S04]  /*09a0*/  LDG.E.64 R18, desc[UR8][R12.64+-0x40] ;  /* 0xffffc0080c127981 */ /* 0x000e28000c1e1b00 */
[----:B------:R-:W2:Y:S04]  /*09b0*/  LDG.E.64 R24, desc[UR8][R12.64+-0x38] ;  /* 0xffffc8080c187981 */ /* 0x000ea8000c1e1b00 */
[----:B------:R-:W3:Y:S04]  /*09c0*/  LDG.E.64 R20, desc[UR8][R12.64+-0x30] ;  /* 0xffffd0080c147981 */ /* 0x000ee8000c1e1b00 */
[----:B------:R-:W4:Y:S01]  /*09d0*/  LDG.E.64 R22, desc[UR8][R12.64+-0x28] ;  /* 0xffffd8080c167981 */ /* 0x000f22000c1e1b00 */
[----:B0-----:R-:W-:-:S03]  /*09e0*/  DFMA R8, R18, R8, R14 ;  /* 0x000000081208722b */ /* 0x001fc6000000000e */
[----:B------:R-:W5:Y:S04]  /*09f0*/  LDG.E.64 R14, desc[UR8][R12.64+-0x20] ;  /* 0xffffe0080c0e7981 */ /* 0x000f68000c1e1b00 */
[----:B------:R-:W5:Y:S01]  /*0a00*/  LDG.E.64 R18, desc[UR8][R12.64+-0x18] ;  /* 0xffffe8080c127981 */ /* 0x000f62000c1e1b00 */
[----:B--2---:R-:W-:-:S03]  /*0a10*/  DFMA R24, R10, R24, R8 ;  /* 0x000000180a18722b */ /* 0x004fc60000000008 */
[----:B------:R-:W3:Y:S05]  /*0a20*/  LDS.128 R8, [R6+-0x30] ;  /* 0xffffd00006087984 */ /* 0x000eea0000000c00 */
[----:B---3--:R-:W-:Y:S01]  /*0a30*/  DFMA R24, R20, R8, R24 ;  /* 0x000000081418722b */ /* 0x008fe20000000018 */
[----:B------:R-:W2:Y:S07]  /*0a40*/  LDG.E.64 R20, desc[UR8][R12.64+-0x10] ;  /* 0xfffff0080c147981 */ /* 0x000eae000c1e1b00 */
[----:B----4-:R-:W-:Y:S01]  /*0a50*/  DFMA R24, R10, R22, R24 ;  /* 0x000000160a18722b */ /* 0x010fe20000000018 */
[----:B------:R-:W5:Y:S04]  /*0a60*/  LDS.128 R8, [R6+-0x20] ;  /* 0xffffe00006087984 */ /* 0x000f680000000c00 */
[----:B------:R-:W3:Y:S03]  /*0a70*/  LDG.E.64 R22, desc[UR8][R12.64+-0x8] ;  /* 0xfffff8080c167981 */ /* 0x000ee6000c1e1b00 */
[----:B-----5:R-:W-:Y:S01]  /*0a80*/  DFMA R24, R14, R8, R24 ;  /* 0x000000080e18722b */ /* 0x020fe20000000018 */
[----:B------:R-:W4:Y:S07]  /*0a90*/  LDG.E.64 R14, desc[UR8][R12.64] ;  /* 0x000000080c0e7981 */ /* 0x000f2e000c1e1b00 */
[----:B------:R-:W-:Y:S01]  /*0aa0*/  DFMA R24, R10, R18, R24 ;  /* 0x000000120a18722b */ /* 0x000fe20000000018 */
[----:B------:R-:W5:Y:S04]  /*0ab0*/  LDG.E.64 R18, desc[UR8][R12.64+0x8] ;  /* 0x000008080c127981 */ /* 0x000f68000c1e1b00 */
[----:B------:R-:W2:Y:S03]  /*0ac0*/  LDS.128 R8, [R6+-0x10] ;  /* 0xfffff00006087984 */ /* 0x000ea60000000c00 */
[----:B--2---:R-:W-:Y:S01]  /*0ad0*/  DFMA R8, R20, R8, R24 ;  /* 0x000000081408722b */ /* 0x004fe20000000018 */
[----:B------:R-:W2:Y:S04]  /*0ae0*/  LDG.E.64 R20, desc[UR8][R12.64+0x10] ;  /* 0x000010080c147981 */ /* 0x000ea8000c1e1b00 */
[----:B------:R-:W2:Y:S03]  /*0af0*/  LDG.E.64 R24, desc[UR8][R12.64+0x18] ;  /* 0x000018080c187981 */ /* 0x000ea6000c1e1b00 */
[----:B---3--:R-:W-:-:S02]  /*0b00*/  DFMA R22, R10, R22, R8 ;  /* 0x000000160a16722b */ /* 0x008fc40000000008 */
[----:B------:R-:W4:Y:S06]  /*0b10*/  LDS.128 R8, [R6] ;  /* 0x0000000006087984 */ /* 0x000f2c0000000c00 */
[----:B----4-:R-:W-:Y:S01]  /*0b20*/  DFMA R22, R14, R8, R22 ;  /* 0x000000080e16722b */ /* 0x010fe20000000016 */
[----:B------:R-:W3:Y:S07]  /*0b30*/  LDG.E.64 R14, desc[UR8][R12.64+0x20] ;  /* 0x000020080c0e7981 */ /* 0x000eee000c1e1b00 */
[----:B-----5:R-:W-:Y:S01]  /*0b40*/  DFMA R22, R10, R18, R22 ;  /* 0x000000120a16722b */ /* 0x020fe20000000016 */
[----:B------:R-:W2:Y:S04]  /*0b50*/  LDS.128 R8, [R6+0x10] ;  /* 0x0000100006087984 */ /* 0x000ea80000000c00 */
[----:B------:R-:W4:Y:S03]  /*0b60*/  LDG.E.64 R18, desc[UR8][R12.64+0x28] ;  /* 0x000028080c127981 */ /* 0x000f26000c1e1b00 */
[----:B--2---:R-:W-:Y:S01]  /*0b70*/  DFMA R8, R20, R8, R22 ;  /* 0x000000081408722b */ /* 0x004fe20000000016 */
[----:B------:R-:W2:Y:S04]  /*0b80*/  LDG.E.64 R20, desc[UR8][R12.64+0x30] ;  /* 0x000030080c147981 */ /* 0x000ea8000c1e1b00 */
[----:B------:R0:W5:Y:S03]  /*0b90*/  LDG.E.64 R22, desc[UR8][R12.64+0x38] ;  /* 0x000038080c167981 */ /* 0x000166000c1e1b00 */
[----:B------:R-:W-:-:S02]  /*0ba0*/  DFMA R24, R10, R24, R8 ;  /* 0x000000180a18722b */ /* 0x000fc40000000008 */
[----:B------:R-:W3:Y:S01]  /*0bb0*/  LDS.128 R8, [R6+0x20] ;  /* 0x0000200006087984 */ /* 0x000ee20000000c00 */
[----:B------:R-:W-:-:S05]  /*0bc0*/  VIADD R7, R7, 0x10 ;  /* 0x0000001007077836 */ /* 0x000fca0000000000 */
[----:B------:R-:W-:Y:S01]  /*0bd0*/  ISETP.NE.AND P0, PT, R7, RZ, PT ;  /* 0x000000ff0700720c */ /* 0x000fe20003f05270 */
[----:B------:R-:W-:Y:S01]  /*0be0*/  VIADD R2, R2, 0x10 ;  /* 0x0000001002027836 */ /* 0x000fe20000000000 */
[----:B------:R-:W-:Y:S01]  /*0bf0*/  IADD3 R3, PT, PT, R3, 0x10, RZ ;  /* 0x0000001003037810 */ /* 0x000fe20007ffe0ff */
[----:B---3--:R-:W-:Y:S01]  /*0c00*/  DFMA R8, R14, R8, R24 ;  /* 0x000000080e08722b */ /* 0x008fe20000000018 */
[----:B0-----:R0:W2:Y:S07]  /*0c10*/  LDS.128 R12, [R6+0x30] ;  /* 0x00003000060c7984 */ /* 0x0010ae0000000c00 */
[----:B----4-:R-:W-:Y:S01]  /*0c20*/  DFMA R8, R10, R18, R8 ;  /* 0x000000120a08722b */ /* 0x010fe20000000008 */
[----:B0-----:R-:W-:-:S07]  /*0c30*/  VIADD R6, R6, 0x80 ;  /* 0x0000008006067836 */ /* 0x001fce0000000000 */
[----:B--2---:R-:W-:-:S08]  /*0c40*/  DFMA R8, R20, R12, R8 ;  /* 0x0000000c1408722b */ /* 0x004fd00000000008 */
[----:B-----5:R-:W-:Y:S01]  /*0c50*/  DFMA R14, R14, R22, R8 ;  /* 0x000000160e0e722b */ /* 0x020fe20000000008 */
[----:B------:R-:W-:Y:S10]  /*0c60*/  @P0 BRA `(.L_x_61) ;  /* 0xfffffffc00440947 */ /* 0x000ff4000383ffff */
[----:B------:R-:W-:Y:S05]  /*0c70*/  BSYNC.RECONVERGENT B1 ;  /* 0x0000000000017941 */ /* 0x000fea0003800200 */
.L_x_60:
[----:B------:R-:W-:-:S07]  /*0c80*/  VIADD R2, R2, 0xffffffff ;  /* 0xffffffff02027836 */ /* 0x000fce0000000000 */
.L_x_59:
[----:B------:R-:W-:Y:S05]  /*0c90*/  BSYNC.RECONVERGENT B0 ;  /* 0x0000000000007941 */ /* 0x000fea0003800200 */
.L_x_58:
[----:B------:R-:W-:Y:S01]  /*0ca0*/  ISETP.NE.AND P0, PT, R5, RZ, PT ;  /* 0x000000ff0500720c */ /* 0x000fe20003f05270 */
[----:B------:R-:W-:-:S12]  /*0cb0*/  BSSY.RECONVERGENT B0, `(.L_x_57) ;  /* 0x0000054000007945 */ /* 0x000fd80003800200 */
[----:B------:R-:W-:Y:S05]  /*0cc0*/  @!P0 BRA `(.L_x_62) ;  /* 0x0000000400488947 */ /* 0x000fea0003800000 */
[----:B------:R-:W-:Y:S01]  /*0cd0*/  ISETP.GE.U32.AND P0, PT, R5, 0x8, PT ;  /* 0x000000080500780c */ /* 0x000fe20003f06070 */
[----:B------:R-:W-:Y:S01]  /*0ce0*/  BSSY.RECONVERGENT B1, `(.L_x_63) ;  /* 0x0000024000017945 */ /* 0x000fe20003800200 */
[----:B------:R-:W-:-:S04]  /*0cf0*/  LOP3.LUT R26, R4, 0x7, RZ, 0xc0, !PT ;  /* 0x00000007041a7812 */ /* 0x000fc800078ec0ff */
[----:B------:R-:W-:-:S07]  /*0d00*/  ISETP.NE.AND P1, PT, R26, RZ, PT ;  /* 0x000000ff1a00720c */ /* 0x000fce0003f25270 */
[----:B------:R-:W-:Y:S06]  /*0d10*/  @!P0 BRA `(.L_x_64) ;  /* 0x0000000000808947 */ /* 0x000fec0003800000 */
[----:B------:R-:W0:Y:S02]  /*0d20*/  LDC.64 R28, c[0x0][0x380] ;  /* 0x0000e000ff1c7b82 */ /* 0x000e240000000a00 */
[----:B0-----:R-:W-:-:S05]  /*0d30*/  IMAD.WIDE R28, R3, 0x8, R28 ;  /* 0x00000008031c7825 */ /* 0x001fca00078e021c */
[----:B------:R-:W2:Y:S04]  /*0d40*/  LDG.E.64 R22, desc[UR8][R28.64] ;  /* 0x000000081c167981 */ /* 0x000ea8000c1e1b00 */
[----:B------:R-:W3:Y:S04]  /*0d50*/  LDG.E.64 R24, desc[UR8][R28.64+0x8] ;  /* 0x000008081c187981 */ /* 0x000ee8000c1e1b00 */
[----:B------:R-:W4:Y:S04]  /*0d60*/  LDG.E.64 R20, desc[UR8][R28.64+0x10] ;  /* 0x000010081c147981 */ /* 0x000f28000c1e1b00 */
[----:B------:R-:W5:Y:S04]  /*0d70*/  LDG.E.64 R16, desc[UR8][R28.64+0x18] ;  /* 0x000018081c107981 */ /* 0x000f68000c1e1b00 */
[----:B------:R-:W5:Y:S04]  /*0d80*/  LDG.E.64 R12, desc[UR8][R28.64+0x20] ;  /* 0x000020081c0c7981 */ /* 0x000f68000c1e1b00 */
[----:B------:R-:W5:Y:S04]  /*0d90*/  LDG.E.64 R10, desc[UR8][R28.64+0x28] ;  /* 0x000028081c0a7981 */ /* 0x000f68000c1e1b00 */
[----:B------:R-:W5:Y:S04]  /*0da0*/  LDG.E.64 R8, desc[UR8][R28.64+0x30] ;  /* 0x000030081c087981 */ /* 0x000f68000c1e1b00 */
[----:B------:R-:W5:Y:S01]  /*0db0*/  LDG.E.64 R6, desc[UR8][R28.64+0x38] ;  /* 0x000038081c067981 */ /* 0x000f62000c1e1b00 */
[----:B------:R-:W0:Y:S01]  /*0dc0*/  S2UR UR5, SR_CgaCtaId ;  /* 0x00000000000579c3 */ /* 0x000e220000008800 */
[----:B------:R-:W-:Y:S01]  /*0dd0*/  UMOV UR4, 0x400 ;  /* 0x0000040000047882 */ /* 0x000fe20000000000 */
[----:B------:R-:W-:Y:S01]  /*0de0*/  VIADD R3, R3, 0x8 ;  /* 0x0000000803037836 */ /* 0x000fe20000000000 */
[----:B0-----:R-:W-:-:S06]  /*0df0*/  ULEA UR4, UR5, UR4, 0x18 ;  /* 0x0000000405047291 */ /* 0x001fcc000f8ec0ff */
[C---:B------:R-:W-:Y:S01]  /*0e00*/  LEA R5, R2.reuse, UR4, 0x3 ;  /* 0x0000000402057c11 */ /* 0x040fe2000f8e18ff */
[----:B------:R-:W-:-:S04]  /*0e10*/  VIADD R2, R2, 0x8 ;  /* 0x0000000802027836 */ /* 0x000fc80000000000 */
[----:B------:R-:W2:Y:S02]  /*0e20*/  LDS.64 R18, [R5+0x8] ;  /* 0x0000080005127984 */ /* 0x000ea40000000a00 */
[----:B--2---:R-:W-:Y:S02]  /*0e30*/  DFMA R18, R22, R18, R14 ;  /* 0x000000121612722b */ /* 0x004fe4000000000e */
[----:B------:R-:W3:Y:S04]  /*0e40*/  LDS.64 R14, [R5+0x10] ;  /* 0x00001000050e7984 */ /* 0x000ee80000000a00 */
[----:B------:R-:W4:Y:S02]  /*0e50*/  LDS.64 R22, [R5+0x18] ;  /* 0x0000180005167984 */ /* 0x000f240000000a00 */
[----:B---3--:R-:W-:-:S02]  /*0e60*/  DFMA R24, R24, R14, R18 ;  /* 0x0000000e1818722b */ /* 0x008fc40000000012 */
[----:B------:R-:W5:Y:S04]  /*0e70*/  LDS.64 R14, [R5+0x20] ;  /* 0x00002000050e7984 */ /* 0x000f680000000a00 */
[----:B------:R-:W0:Y:S02]  /*0e80*/  LDS.64 R18, [R5+0x28] ;  /* 0x0000280005127984 */ /* 0x000e240000000a00 */
[----:B----4-:R-:W-:Y:S02]  /*0e90*/  DFMA R20, R20, R22, R24 ;  /* 0x000000161414722b */ /* 0x010fe40000000018 */
[----:B------:R-:W1:Y:S04]  /*0ea0*/  LDS.64 R22, [R5+0x30] ;  /* 0x0000300005167984 */ /* 0x000e680000000a00 */
[----:B------:R-:W2:Y:S02]  /*0eb0*/  LDS.64 R24, [R5+0x38] ;  /* 0x0000380005187984 */ /* 0x000ea40000000a00 */
[----:B-----5:R-:W-:-:S02]  /*0ec0*/  DFMA R14, R16, R14, R20 ;  /* 0x0000000e100e722b */ /* 0x020fc40000000014 */
[----:B------:R-:W3:Y:S06]  /*0ed0*/  LDS.64 R16, [R5+0x40] ;  /* 0x0000400005107984 */ /* 0x000eec0000000a00 */
[----:B0-----:R-:W-:-:S08]  /*0ee0*/  DFMA R12, R12, R18, R14 ;  /* 0x000000120c0c722b */ /* 0x001fd0000000000e */
[----:B-1----:R-:W-:-:S08]  /*0ef0*/  DFMA R10, R10, R22, R12 ;  /* 0x000000160a0a722b */ /* 0x002fd0000000000c */
[----:B--2---:R-:W-:-:S08]  /*0f00*/  DFMA R8, R8, R24, R10 ;  /* 0x000000180808722b */ /* 0x004fd0000000000a */
[----:B---3--:R-:W-:-:S11]  /*0f10*/  DFMA R14, R6, R16, R8 ;  /* 0x00000010060e722b */ /* 0x008fd60000000008 */
.L_x_64:
[----:B------:R-:W-:Y:S05]  /*0f20*/  BSYNC.RECONVERGENT B1 ;  /* 0x0000000000017941 */ /* 0x000fea0003800200 */
.L_x_63:
        /* <DEDUP_REMOVED lines=11> */
[----:B------:R-:W5:Y:S01]  /*0fe0*/  LDG.E.64 R10, desc[UR8][R22.64+0x18] ;  /* 0x00001808160a7981 */ /* 0x000f62000c1e1b00 */
[----:B------:R-:W0:Y:S01]  /*0ff0*/  S2UR UR5, SR_CgaCtaId ;  /* 0x00000000000579c3 */ /* 0x000e220000008800 */
[----:B------:R-:W-:Y:S01]  /*1000*/  UMOV UR4, 0x400 ;  /* 0x0000040000047882 */ /* 0x000fe20000000000 */
[----:B------:R-:W-:Y:S01]  /*1010*/  VIADD R3, R3, 0x4 ;  /* 0x0000000403037836 */ /* 0x000fe20000000000 */
[----:B0-----:R-:W-:-:S06]  /*1020*/  ULEA UR4, UR5, UR4, 0x18 ;  /* 0x0000000405047291 */ /* 0x001fcc000f8ec0ff */
[C---:B------:R-:W-:Y:S01]  /*1030*/  LEA R9, R2.reuse, UR4, 0x3 ;  /* 0x0000000402097c11 */ /* 0x040fe2000f8e18ff */
[----:B------:R-:W-:-:S04]  /*1040*/  VIADD R2, R2, 0x4 ;  /* 0x0000000402027836 */ /* 0x000fc80000000000 */
[----:B------:R-:W2:Y:S04]  /*1050*/  LDS.64 R24, [R9+0x8] ;  /* 0x0000080009187984 */ /* 0x000ea80000000a00 */
[----:B------:R-:W3:Y:S04]  /*1060*/  LDS.64 R20, [R9+0x10] ;  /* 0x0000100009147984 */ /* 0x000ee80000000a00 */
[----:B------:R-:W4:Y:S04]  /*1070*/  LDS.64 R16, [R9+0x18] ;  /* 0x0000180009107984 */ /* 0x000f280000000a00 */
[----:B------:R-:W5:Y:S01]  /*1080*/  LDS.64 R12, [R9+0x20] ;  /* 0x00002000090c7984 */ /* 0x000f620000000a00 */
[----:B--2---:R-:W-:-:S08]  /*1090*/  DFMA R18, R18, R24, R14 ;  /* 0x000000181212722b */ /* 0x004fd0000000000e */
[----:B---3--:R-:W-:-:S08]  /*10a0*/  DFMA R6, R6, R20, R18 ;  /* 0x000000140606722b */ /* 0x008fd00000000012 */
[----:B----4-:R-:W-:-:S08]  /*10b0*/  DFMA R4, R4, R16, R6 ;  /* 0x000000100404722b */ /* 0x010fd00000000006 */
[----:B-----5:R-:W-:-:S11]  /*10c0*/  DFMA R14, R10, R12, R4 ;  /* 0x0000000c0a0e722b */ /* 0x020fd60000000004 */
.L_x_66:
[----:B------:R-:W-:Y:S05]  /*10d0*/  BSYNC.RECONVERGENT B1 ;  /* 0x0000000000017941 */ /* 0x000fea0003800200 */
.L_x_65:
[----:B------:R-:W-:Y:S05]  /*10e0*/  @!P1 BRA `(.L_x_62) ;  /* 0x0000000000409947 */ /* 0x000fea0003800000 */
[----:B------:R-:W0:Y:S01]  /*10f0*/  S2UR UR5, SR_CgaCtaId ;  /* 0x00000000000579c3 */ /* 0x000e220000008800 */
[----:B------:R-:W-:Y:S01]  /*1100*/  UMOV UR4, 0x400 ;  /* 0x0000040000047882 */ /* 0x000fe20000000000 */
[----:B------:R-:W-:-:S06]  /*1110*/  IADD3 R8, PT, PT, -R8, RZ, RZ ;  /* 0x000000ff08087210 */ /* 0x000fcc0007ffe1ff */
[----:B------:R-:W1:Y:S01]  /*1120*/  LDC.64 R10, c[0x0][0x380] ;  /* 0x0000e000ff0a7b82 */ /* 0x000e620000000a00 */
[----:B0-----:R-:W-:-:S06]  /*1130*/  ULEA UR4, UR5, UR4, 0x18 ;  /* 0x0000000405047291 */ /* 0x001fcc000f8ec0ff */
[----:B------:R-:W-:-:S05]  /*1140*/  LEA R2, R2, UR4, 0x3 ;  /* 0x0000000402027c11 */ /* 0x000fca000f8e18ff */
[----:B------:R-:W-:-:S07]  /*1150*/  VIADD R2, R2, 0x8 ;  /* 0x0000000802027836 */ /* 0x000fce0000000000 */
.L_x_67:
[C---:B-1----:R-:W-:Y:S01]  /*1160*/  IMAD.WIDE R4, R3.reuse, 0x8, R10 ;  /* 0x0000000803047825 */ /* 0x042fe200078e020a */
[----:B------:R0:W1:Y:S05]  /*1170*/  LDS.64 R6, [R2] ;  /* 0x0000000002067984 */ /* 0x00006a0000000a00 */
[----:B------:R-:W1:Y:S01]  /*1180*/  LDG.E.64 R4, desc[UR8][R4.64] ;  /* 0x0000000804047981 */ /* 0x000e62000c1e1b00 */
[----:B------:R-:W-:Y:S02]  /*1190*/  VIADD R8, R8, 0x1 ;  /* 0x0000000108087836 */ /* 0x000fe40000000000 */
[----:B------:R-:W-:Y:S02]  /*11a0*/  VIADD R3, R3, 0x1 ;  /* 0x0000000103037836 */ /* 0x000fe40000000000 */
[----:B0-----:R-:W-:Y:S01]  /*11b0*/  VIADD R2, R2, 0x8 ;  /* 0x0000000802027836 */ /* 0x001fe20000000000 */
[----:B------:R-:W-:Y:S01]  /*11c0*/  ISETP.NE.AND P0, PT, R8, RZ, PT ;  /* 0x000000ff0800720c */ /* 0x000fe20003f05270 */
[----:B-1----:R-:W-:-:S12]  /*11d0*/  DFMA R14, R4, R6, R14 ;  /* 0x00000006040e722b */ /* 0x002fd8000000000e */
[----:B------:R-:W-:Y:S05]  /*11e0*/  @P0 BRA `(.L_x_67) ;  /* 0xfffffffc00dc0947 */ /* 0x000fea000383ffff */
.L_x_62:
[----:B------:R-:W-:Y:S05]  /*11f0*/  BSYNC.RECONVERGENT B0 ;  /* 0x0000000000007941 */ /* 0x000fea0003800200 */
.L_x_57:
[----:B------:R-:W0:Y:S02]  /*1200*/  LDC.64 R2, c[0x0][0x390] ;  /* 0x0000e400ff027b82 */ /* 0x000e240000000a00 */
[----:B0-----:R-:W-:-:S05]  /*1210*/  IMAD.WIDE R2, R0, 0x8, R2 ;  /* 0x0000000800027825 */ /* 0x001fca00078e0202 */
[----:B------:R-:W-:Y:S01]  /*1220*/  STG.E.64 desc[UR8][R2.64], R14 ;  /* 0x0000000e02007986 */ /* 0x000fe2000c101b08 */
[----:B------:R-:W-:Y:S05]  /*1230*/  EXIT ;  /* 0x000000000000794d */ /* 0x000fea0003800000 */
.L_x_68:
        /* <DEDUP_REMOVED lines=12> */
.L_x_92:


//--------------------- .text._Z9calc_normPdS_iS_ --------------------------
	.section	.text._Z9calc_normPdS_iS_,"ax",@progbits
	.align	128
        .global         _Z9calc_normPdS_iS_
        .type           _Z9calc_normPdS_iS_,@function
        .size           _Z9calc_normPdS_iS_,(.L_x_93 - _Z9calc_normPdS_iS_)
        .other          _Z9calc_normPdS_iS_,@"STO_CUDA_ENTRY STV_DEFAULT"
_Z9calc_normPdS_iS_:
.text._Z9calc_normPdS_iS_:
[----:B------:R-:W-:Y:S01]  /*0000*/  LDC R1, c[0x0][0x37c] ;  /* 0x0000df00ff017b82 */ /* 0x000fe20000000800 */
[----:B------:R-:W0:Y:S07]  /*0010*/  S2R R3, SR_TID.X ;  /* 0x0000000000037919 */ /* 0x000e2e0000002100 */
[----:B------:R-:W0:Y:S01]  /*0020*/  S2UR UR4, SR_CTAID.X ;  /* 0x00000000000479c3 */ /* 0x000e220000002500 */
[----:B------:R-:W1:Y:S07]  /*0030*/  LDCU UR16, c[0x0][0x390] ;  /* 0x00007200ff1077ac */ /* 0x000e6e0008000800 */
[----:B------:R-:W0:Y:S02]  /*0040*/  LDC R0, c[0x0][0x360] ;  /* 0x0000d800ff007b82 */ /* 0x000e240000000800 */
[----:B0-----:R-:W-:-:S05]  /*0050*/  IMAD R0, R0, UR4, R3 ;  /* 0x0000000400007c24 */ /* 0x001fca000f8e0203 */
[----:B-1----:R-:W-:-:S13]  /*0060*/  ISETP.GE.AND P0, PT, R0, UR16, PT ;  /* 0x0000001000007c0c */ /* 0x002fda000bf06270 */
[----:B------:R-:W-:Y:S05]  /*0070*/  @P0 EXIT ;  /* 0x000000000000094d */ /* 0x000fea0003800000 */
[----:B------:R-:W-:Y:S01]  /*0080*/  UISETP.GE.AND UP0, UPT, UR16, 0x1, UPT ;  /* 0x000000011000788c */ /* 0x000fe2000bf06270 */
[----:B------:R-:W-:Y:S01]  /*0090*/  CS2R R10, SRZ ;  /* 0x00000000000a7805 */ /* 0x000fe2000001ff00 */
[----:B------:R-:W0:Y:S07]  /*00a0*/  LDCU.64 UR14, c[0x0][0x358] ;  /* 0x00006b00ff0e77ac */ /* 0x000e2e0008000a00 */
[----:B------:R-:W-:Y:S05]  /*00b0*/  BRA.U !UP0, `(.L_x_69) ;  /* 0x0000000908687547 */ /* 0x000fea000b800000 */
[----:B------:R-:W-:Y:S01]  /*00c0*/  UISETP.GE.U32.AND UP1, UPT, UR16, 0x10, UPT ;  /* 0x000000101000788c */ /* 0x000fe2000bf26070 */
[----:B------:R-:W-:Y:S01]  /*00d0*/  HFMA2 R19, -RZ, RZ, 0, 0 ;  /* 0x00000000ff137431 */ /* 0x000fe200000001ff */
[----:B------:R-:W-:Y:S02]  /*00e0*/  ULOP3.LUT UR12, UR16, 0xf, URZ, 0xc0, !UPT ;  /* 0x0000000f100c7892 */ /* 0x000fe4000f8ec0ff */
[----:B------:R-:W-:Y:S01]  /*00f0*/  IMAD R18, R0, UR16, RZ ;  /* 0x0000001000127c24 */ /* 0x000fe2000f8e02ff */
[----:B------:R-:W-:Y:S01]  /*0100*/  CS2R R10, SRZ ;  /* 0x00000000000a7805 */ /* 0x000fe2000001ff00 */
[----:B------:R-:W-:-:S03]  /*0110*/  UISETP.NE.AND UP0, UPT, UR12, URZ, UPT ;  /* 0x000000ff0c00728c */ /* 0x000fc6000bf05270 */
[----:B------:R-:W-:Y:S08]  /*0120*/  BRA.U !UP1, `(.L_x_70) ;  /* 0x0000000509187547 */ /* 0x000ff0000b800000 */
[----:B------:R-:W1:Y:S01]  /*0130*/  LDCU.128 UR8, c[0x0][0x380] ;  /* 0x00007000ff0877ac */ /* 0x000e620008000c00 */
[----:B------:R-:W-:Y:S01]  /*0140*/  CS2R R10, SRZ ;  /* 0x00000000000a7805 */ /* 0x000fe2000001ff00 */
[----:B------:R-:W-:-:S06]  /*0150*/  ULOP3.LUT UR13, UR16, 0x7ffffff0, URZ, 0xc0, !UPT ;  /* 0x7ffffff0100d7892 */ /* 0x000fcc000f8ec0ff */
[----:B------:R-:W-:Y:S01]  /*0160*/  IMAD.U32 R19, RZ, RZ, UR13 ;  /* 0x0000000dff137e24 */ /* 0x000fe2000f8e00ff */
[----:B-1----:R-:W-:Y:S02]  /*0170*/  UIADD3 UR4, UP2, UPT, UR10, 0x40, URZ ;  /* 0x000000400a047890 */ /* 0x002fe4000ff5e0ff */
[----:B------:R-:W-:Y:S02]  /*0180*/  UIADD3 UR6, UP1, UPT, UR8, 0x40, URZ ;  /* 0x0000004008067890 */ /* 0x000fe4000ff3e0ff */
[----:B------:R-:W-:Y:S02]  /*0190*/  UIADD3.X UR5, UPT, UPT, URZ, UR11, URZ, UP2, !UPT ;  /* 0x0000000bff057290 */ /* 0x000fe400097fe4ff */
[----:B------:R-:W-:Y:S01]  /*01a0*/  MOV R8, UR4 ;  /* 0x0000000400087c02 */ /* 0x000fe20008000f00 */
[----:B------:R-:W-:Y:S02]  /*01b0*/  UIADD3 UR8, UPT, UPT, -UR13, URZ, URZ ;  /* 0x000000ff0d087290 */ /* 0x000fe4000fffe1ff */
[----:B------:R-:W-:Y:S01]  /*01c0*/  UIADD3.X UR7, UPT, UPT, URZ, UR9, URZ, UP1, !UPT ;  /* 0x00000009ff077290 */ /* 0x000fe20008ffe4ff */
[----:B------:R-:W-:-:S11]  /*01d0*/  IMAD.U32 R9, RZ, RZ, UR5 ;  /* 0x00000005ff097e24 */ /* 0x000fd6000f8e00ff */
.L_x_71:
[----:B------:R-:W-:Y:S01]  /*01e0*/  MOV R4, UR6 ;  /* 0x0000000600047c02 */ /* 0x000fe20008000f00 */
[----:B------:R-:W-:Y:S01]  /*01f0*/  IMAD.U32 R5, RZ, RZ, UR7 ;  /* 0x00000007ff057e24 */ /* 0x000fe2000f8e00ff */
[----:B------:R-:W-:Y:S02]  /*0200*/  MOV R2, R8 ;  /* 0x0000000800027202 */ /* 0x000fe40000000f00 */
[----:B------:R-:W-:Y:S01]  /*0210*/  MOV R3, R9 ;  /* 0x0000000900037202 */ /* 0x000fe20000000f00 */
[----:B------:R-:W-:-:S04]  /*0220*/  IMAD.WIDE R4, R18, 0x8, R4 ;  /* 0x0000000812047825 */ /* 0x000fc800078e0204 */
        /* <DEDUP_REMOVED lines=8> */
[----:B--2---:R-:W-:-:S03]  /*02b0*/  DFMA R24, R8, R24, R10 ;  /* 0x000000180818722b */ /* 0x004fc6000000000a */
[----:B------:R-:W2:Y:S04]  /*02c0*/  LDG.E.64 R8, desc[UR14][R2.64+-0x20] ;  /* 0xffffe00e02087981 */ /* 0x000ea8000c1e1b00 */
[----:B------:R-:W2:Y:S01]  /*02d0*/  LDG.E.64 R10, desc[UR14][R4.64+-0x20] ;  /* 0xffffe00e040a7981 */ /* 0x000ea2000c1e1b00 */
[----:B---3--:R-:W-:-:S03]  /*02e0*/  DFMA R24, R12, R6, R24 ;  /* 0x000000060c18722b */ /* 0x008fc60000000018 */
[----:B------:R-:W3:Y:S04]  /*02f0*/  LDG.E.64 R6, desc[UR14][R2.64+-0x18] ;  /* 0xffffe80e02067981 */ /* 0x000ee8000c1e1b00 */
[----:B------:R-:W3:Y:S01]  /*0300*/  LDG.E.64 R12, desc[UR14][R4.64+-0x18] ;  /* 0xffffe80e040c7981 */ /* 0x000ee2000c1e1b00 */
[----:B----4-:R-:W-:-:S03]  /*0310*/  DFMA R24, R22, R20, R24 ;  /* 0x000000141618722b */ /* 0x010fc60000000018 */
[----:B------:R-:W4:Y:S04]  /*0320*/  LDG.E.64 R20, desc[UR14][R2.64+-0x10] ;  /* 0xfffff00e02147981 */ /* 0x000f28000c1e1b00 */
[----:B------:R-:W4:Y:S01]  /*0330*/  LDG.E.64 R22, desc[UR14][R4.64+-0x10] ;  /* 0xfffff00e04167981 */ /* 0x000f22000c1e1b00 */
[----:B-----5:R-:W-:-:S03]  /*0340*/  DFMA R24, R16, R14, R24 ;  /* 0x0000000e1018722b */ /* 0x020fc60000000018 */
        /* <DEDUP_REMOVED lines=26> */
[----:B------:R-:W-:Y:S01]  /*04f0*/  UIADD3 UR8, UPT, UPT, UR8, 0x10, URZ ;  /* 0x0000001008087890 */ /* 0x000fe2000fffe0ff */
[----:B------:R-:W-:-:S03]  /*0500*/  IADD3 R18, PT, PT, R18, 0x10, RZ ;  /* 0x0000001012127810 */ /* 0x000fc60007ffe0ff */
[----:B------:R-:W-:Y:S01]  /*0510*/  UISETP.NE.AND UP1, UPT, UR8, URZ, UPT ;  /* 0x000000ff0800728c */ /* 0x000fe2000bf25270 */
[----:B--2---:R-:W-:-:S08]  /*0520*/  DFMA R8, R10, R8, R24 ;  /* 0x000000080a08722b */ /* 0x004fd00000000018 */
[----:B---3--:R-:W-:Y:S01]  /*0530*/  DFMA R6, R6, R12, R8 ;  /* 0x0000000c0606722b */ /* 0x008fe20000000008 */
[----:B------:R-:W-:-:S05]  /*0540*/  IADD3 R8, P0, PT, R2, 0x80, RZ ;  /* 0x0000008002087810 */ /* 0x000fca0007f1e0ff */
[----:B------:R-:W-:Y:S02]  /*0550*/  IMAD.X R9, RZ, RZ, R3, P0 ;  /* 0x000000ffff097224 */ /* 0x000fe400000e0603 */
[----:B----4-:R-:W-:-:S08]  /*0560*/  DFMA R6, R20, R22, R6 ;  /* 0x000000161406722b */ /* 0x010fd00000000006 */
[----:B-----5:R-:W-:Y:S01]  /*0570*/  DFMA R10, R16, R14, R6 ;  /* 0x0000000e100a722b */ /* 0x020fe20000000006 */
[----:B------:R-:W-:Y:S10]  /*0580*/  BRA.U UP1, `(.L_x_71) ;  /* 0xfffffffd01147547 */ /* 0x000ff4000b83ffff */
.L_x_70:
[----:B------:R-:W-:Y:S05]  /*0590*/  BRA.U !UP0, `(.L_x_69) ;  /* 0x0000000508307547 */ /* 0x000fea000b800000 */
[----:B------:R-:W-:Y:S02]  /*05a0*/  UISETP.GE.U32.AND UP0, UPT, UR12, 0x8, UPT ;  /* 0x000000080c00788c */ /* 0x000fe4000bf06070 */
[----:B------:R-:W-:-:S04]  /*05b0*/  ULOP3.LUT UR5, UR16, 0x7, URZ, 0xc0, !UPT ;  /* 0x0000000710057892 */ /* 0x000fc8000f8ec0ff */
[----:B------:R-:W-:-:S03]  /*05c0*/  UISETP.NE.AND UP1, UPT, UR5, URZ, UPT ;  /* 0x000000ff0500728c */ /* 0x000fc6000bf25270 */
[----:B------:R-:W-:Y:S08]  /*05d0*/  BRA.U !UP0, `(.L_x_72) ;  /* 0x0000000108787547 */ /* 0x000ff0000b800000 */
[----:B------:R-:W1:Y:S08]  /*05e0*/  LDC.64 R8, c[0x0][0x380] ;  /* 0x0000e000ff087b82 */ /* 0x000e700000000a00 */
[----:B------:R-:W2:Y:S01]  /*05f0*/  LDC.64 R2, c[0x0][0x388] ;  /* 0x0000e200ff027b82 */ /* 0x000ea20000000a00 */
[----:B-1----:R-:W-:-:S05]  /*0600*/  IMAD.WIDE R8, R18, 0x8, R8 ;  /* 0x0000000812087825 */ /* 0x002fca00078e0208 */
[----:B0-----:R-:W3:Y:S01]  /*0610*/  LDG.E.64 R12, desc[UR14][R8.64] ;  /* 0x0000000e080c7981 */ /* 0x001ee2000c1e1b00 */
[----:B--2---:R-:W-:-:S03]  /*0620*/  IMAD.WIDE.U32 R2, R19, 0x8, R2 ;  /* 0x0000000813027825 */ /* 0x004fc600078e0002 */
[----:B------:R-:W2:Y:S04]  /*0630*/  LDG.E.64 R14, desc[UR14][R8.64+0x8] ;  /* 0x0000080e080e7981 */ /* 0x000ea8000c1e1b00 */
[----:B------:R-:W3:Y:S04]  /*0640*/  LDG.E.64 R24, desc[UR14][R2.64] ;  /* 0x0000000e02187981 */ /* 0x000ee8000c1e1b00 */
[----:B------:R-:W2:Y:S04]  /*0650*/  LDG.E.64 R16, desc[UR14][R2.64+0x8] ;  /* 0x0000080e02107981 */ /* 0x000ea8000c1e1b00 */
[----:B------:R-:W4:Y:S04]  /*0660*/  LDG.E.64 R20, desc[UR14][R8.64+0x10] ;  /* 0x0000100e08147981 */ /* 0x000f28000c1e1b00 */
[----:B------:R-:W4:Y:S04]  /*0670*/  LDG.E.64 R22, desc[UR14][R2.64+0x10] ;  /* 0x0000100e02167981 */ /* 0x000f28000c1e1b00 */
[----:B------:R-:W5:Y:S04]  /*0680*/  LDG.E.64 R4, desc[UR14][R8.64+0x18] ;  /* 0x0000180e08047981 */ /* 0x000f68000c1e1b00 */
[----:B------:R-:W5:Y:S04]  /*0690*/  LDG.E.64 R6, desc[UR14][R2.64+0x18] ;  /* 0x0000180e02067981 */ /* 0x000f68000c1e1b00 */
[----:B------:R-:W5:Y:S04]  /*06a0*/  LDG.E.64 R26, desc[UR14][R8.64+0x38] ;  /* 0x0000380e081a7981 */ /* 0x000f68000c1e1b00 */
[----:B------:R-:W5:Y:S01]  /*06b0*/  LDG.E.64 R28, desc[UR14][R2.64+0x38] ;  /* 0x0000380e021c7981 */ /* 0x000f62000c1e1b00 */
[----:B---3--:R-:W-:-:S03]  /*06c0*/  DFMA R24, R12, R24, R10 ;  /* 0x000000180c18722b */ /* 0x008fc6000000000a */
[----:B------:R-:W3:Y:S04]  /*06d0*/  LDG.E.64 R10, desc[UR14][R8.64+0x20] ;  /* 0x0000200e080a7981 */ /* 0x000ee8000c1e1b00 */
[----:B------:R-:W3:Y:S01]  /*06e0*/  LDG.E.64 R12, desc[UR14][R2.64+0x20] ;  /* 0x0000200e020c7981 */ /* 0x000ee2000c1e1b00 */
[----:B--2---:R-:W-:-:S03]  /*06f0*/  DFMA R24, R14, R16, R24 ;  /* 0x000000100e18722b */ /* 0x004fc60000000018 */
[----:B------:R-:W2:Y:S04]  /*0700*/  LDG.E.64 R14, desc[UR14][R8.64+0x28] ;  /* 0x0000280e080e7981 */ /* 0x000ea8000c1e1b00 */
[----:B------:R-:W2:Y:S01]  /*0710*/  LDG.E.64 R16, desc[UR14][R2.64+0x28] ;  /* 0x0000280e02107981 */ /* 0x000ea2000c1e1b00 */
[----:B----4-:R-:W-:-:S03]  /*0720*/  DFMA R20, R20, R22, R24 ;  /* 0x000000161414722b */ /* 0x010fc60000000018 */
[----:B------:R-:W4:Y:S04]  /*0730*/  LDG.E.64 R22, desc[UR14][R8.64+0x30] ;  /* 0x0000300e08167981 */ /* 0x000f28000c1e1b00 */
[----:B------:R-:W4:Y:S01]  /*0740*/  LDG.E.64 R24, desc[UR14][R2.64+0x30] ;  /* 0x0000300e02187981 */ /* 0x000f22000c1e1b00 */
[----:B-----5:R-:W-:Y:S01]  /*0750*/  DFMA R4, R4, R6, R20 ;  /* 0x000000060404722b */ /* 0x020fe20000000014 */
[----:B------:R-:W-:Y:S01]  /*0760*/  IADD3 R18, PT, PT, R18, 0x8, RZ ;  /* 0x0000000812127810 */ /* 0x000fe20007ffe0ff */
[----:B------:R-:W-:-:S06]  /*0770*/  VIADD R19, R19, 0x8 ;  /* 0x0000000813137836 */ /* 0x000fcc0000000000 */
[----:B---3--:R-:W-:-:S08]  /*0780*/  DFMA R4, R10, R12, R4 ;  /* 0x0000000c0a04722b */ /* 0x008fd00000000004 */
[----:B--2---:R-:W-:-:S08]  /*0790*/  DFMA R4, R14, R16, R4 ;  /* 0x000000100e04722b */ /* 0x004fd00000000004 */
[----:B----4-:R-:W-:-:S08]  /*07a0*/  DFMA R4, R22, R24, R4 ;  /* 0x000000181604722b */ /* 0x010fd00000000004 */
[----:B------:R-:W-:-:S11]  /*07b0*/  DFMA R10, R26, R28, R4 ;  /* 0x0000001c1a0a722b */ /* 0x000fd60000000004 */
.L_x_72:
        /* <DEDUP_REMOVED lines=16> */
[----:B------:R-:W5:Y:S01]  /*08c0*/  LDG.E.64 R14, desc[UR14][R22.64+0x18] ;  /* 0x0000180e160e7981 */ /* 0x000f62000c1e1b00 */
[----:B------:R-:W-:-:S02]  /*08d0*/  IADD3 R18, PT, PT, R18, 0x4, RZ ;  /* 0x0000000412127810 */ /* 0x000fc40007ffe0ff */
[----:B------:R-:W-:Y:S01]  /*08e0*/  IADD3 R19, PT, PT, R19, 0x4, RZ ;  /* 0x0000000413137810 */ /* 0x000fe20007ffe0ff */
[----:B---3--:R-:W-:-:S08]  /*08f0*/  DFMA R20, R20, R24, R10 ;  /* 0x000000181414722b */ /* 0x008fd0000000000a */
[----:B--2---:R-:W-:-:S08]  /*0900*/  DFMA R6, R6, R8, R20 ;  /* 0x000000080606722b */ /* 0x004fd00000000014 */
[----:B----4-:R-:W-:-:S08]  /*0910*/  DFMA R2, R2, R4, R6 ;  /* 0x000000040202722b */ /* 0x010fd00000000006 */
[----:B-----5:R-:W-:-:S11]  /*0920*/  DFMA R10, R12, R14, R2 ;  /* 0x0000000e0c0a722b */ /* 0x020fd60000000002 */
.L_x_73:
[----:B------:R-:W-:Y:S05]  /*0930*/  BRA.U !UP1, `(.L_x_69) ;  /* 0x0000000109487547 */ /* 0x000fea000b800000 */
[----:B------:R-:W1:Y:S01]  /*0940*/  LDC.64 R2, c[0x0][0x388] ;  /* 0x0000e200ff027b82 */ /* 0x000e620000000a00 */
[----:B------:R-:W-:-:S07]  /*0950*/  UIADD3 UR4, UPT, UPT, -UR4, URZ, URZ ;  /* 0x000000ff04047290 */ /* 0x000fce000fffe1ff */
[----:B------:R-:W2:Y:S01]  /*0960*/  LDC.64 R6, c[0x0][0x380] ;  /* 0x0000e000ff067b82 */ /* 0x000ea20000000a00 */
[----:B-1----:R-:W-:-:S04]  /*0970*/  IMAD.WIDE.U32 R2, R19, 0x8, R2 ;  /* 0x0000000813027825 */ /* 0x002fc800078e0002 */
[----:B------:R-:W-:Y:S01]  /*0980*/  IMAD.MOV.U32 R8, RZ, RZ, R2 ;  /* 0x000000ffff087224 */ /* 0x000fe200078e0002 */
[----:B------:R-:W-:-:S07]  /*0990*/  MOV R9, R3 ;  /* 0x0000000300097202 */ /* 0x000fce0000000f00 */
.L_x_74:
[----:B--2---:R-:W-:Y:S01]  /*09a0*/  IMAD.WIDE R2, R18, 0x8, R6 ;  /* 0x0000000812027825 */ /* 0x004fe200078e0206 */
[----:B------:R-:W-:-:S03]  /*09b0*/  MOV R4, R8 ;  /* 0x0000000800047202 */ /* 0x000fc60000000f00 */
[----:B------:R-:W-:Y:S02]  /*09c0*/  IMAD.MOV.U32 R5, RZ, RZ, R9 ;  /* 0x000000ffff057224 */ /* 0x000fe400078e0009 */
[----:B0-----:R-:W2:Y:S04]  /*09d0*/  LDG.E.64 R2, desc[UR14][R2.64] ;  /* 0x0000000e02027981 */ /* 0x001ea8000c1e1b00 */
[----:B------:R-:W2:Y:S01]  /*09e0*/  LDG.E.64 R4, desc[UR14][R4.64] ;  /* 0x0000000e04047981 */ /* 0x000ea2000c1e1b00 */
[----:B------:R-:W-:Y:S01]  /*09f0*/  UIADD3 UR4, UPT, UPT, UR4, 0x1, URZ ;  /* 0x0000000104047890 */ /* 0x000fe2000fffe0ff */
[----:B------:R-:W-:Y:S02]  /*0a00*/  IADD3 R8, P0, PT, R8, 0x8, RZ ;  /* 0x0000000808087810 */ /* 0x000fe40007f1e0ff */
[----:B------:R-:W-:Y:S01]  /*0a10*/  IADD3 R18, PT, PT, R18, 0x1, RZ ;  /* 0x0000000112127810 */ /* 0x000fe20007ffe0ff */
[----:B------:R-:W-:Y:S01]  /*0a20*/  UISETP.NE.AND UP0, UPT, UR4, URZ, UPT ;  /* 0x000000ff0400728c */ /* 0x000fe2000bf05270 */
[----:B------:R-:W-:Y:S01]  /*0a30*/  IADD3.X R9, PT, PT, RZ, R9, RZ, P0, !PT ;  /* 0x00000009ff097210 */ /* 0x000fe200007fe4ff */
[----:B--2---:R-:W-:-:S07]  /*0a40*/  DFMA R10, R2, R4, R10 ;  /* 0x00000004020a722b */ /* 0x004fce000000000a */
[----:B------:R-:W-:Y:S05]  /*0a50*/  BRA.U UP0, `(.L_x_74) ;  /* 0xfffffffd00d07547 */ /* 0x000fea000b83ffff */
.L_x_69:
[----:B------:R-:W1:Y:S08]  /*0a60*/  LDC.64 R2, c[0x0][0x388] ;  /* 0x0000e200ff027b82 */ /* 0x000e700000000a00 */
[----:B------:R-:W2:Y:S01]  /*0a70*/  LDC.64 R4, c[0x0][0x398] ;  /* 0x0000e600ff047b82 */ /* 0x000ea20000000a00 */
[----:B-1----:R-:W-:-:S06]  /*0a80*/  IMAD.WIDE R2, R0, 0x8, R2 ;  /* 0x0000000800027825 */ /* 0x002fcc00078e0202 */
[----:B0-----:R-:W3:Y:S01]  /*0a90*/  LDG.E.64 R2, desc[UR14][R2.64] ;  /* 0x0000000e02027981 */ /* 0x001ee2000c1e1b00 */
[----:B--2---:R-:W-:Y:S01]  /*0aa0*/  IMAD.WIDE R4, R0, 0x8, R4 ;  /* 0x0000000800047825 */ /* 0x004fe200078e0204 */
[----:B---3--:R-:W-:-:S07]  /*0ab0*/  DADD R10, -R2, R10 ;  /* 0x00000000020a7229 */ /* 0x008fce000000010a */
[----:B------:R-:W-:Y:S01]  /*0ac0*/  STG.E.64 desc[UR14][R4.64], R10 ;  /* 0x0000000a04007986 */ /* 0x000fe2000c101b0e */
[----:B------:R-:W-:Y:S05]  /*0ad0*/  EXIT ;  /* 0x000000000000794d */ /* 0x000fea0003800000 */
.L_x_75:
        /* <DEDUP_REMOVED lines=10> */
.L_x_93:


//--------------------- .text._Z5checkPdiS_       --------------------------
	.section	.text._Z5checkPdiS_,"ax",@progbits
	.align	128
        .global         _Z5checkPdiS_
        .type           _Z5checkPdiS_,@function
        .size           _Z5checkPdiS_,(.L_x_87 - _Z5checkPdiS_)
        .other          _Z5checkPdiS_,@"STO_CUDA_ENTRY STV_DEFAULT"
_Z5checkPdiS_:
.text._Z5checkPdiS_:
[----:B------:R-:W-:Y:S01]  /*0000*/  LDC R1, c[0x0][0x37c] ;  /* 0x0000df00ff017b82 */ /* 0x000fe20000000800 */
[----:B------:R-:W0:Y:S01]  /*0010*/  LDCU UR6, c[0x0][0x388] ;  /* 0x00007100ff0677ac */ /* 0x000e220008000800 */
[----:B------:R-:W-:Y:S01]  /*0020*/  CS2R R18, SRZ ;  /* 0x0000000000127805 */ /* 0x000fe2000001ff00 */
[----:B------:R-:W1:Y:S01]  /*0030*/  LDCU.64 UR10, c[0x0][0x358] ;  /* 0x00006b00ff0a77ac */ /* 0x000e620008000a00 */
[----:B0-----:R-:W-:-:S09]  /*0040*/  UISETP.GE.AND UP0, UPT, UR6, 0x1, UPT ;  /* 0x000000010600788c */ /* 0x001fd2000bf06270 */
[----:B-1----:R-:W-:Y:S05]  /*0050*/  BRA.U !UP0, `(.L_x_76) ;  /* 0x0000000508ac7547 */ /* 0x002fea000b800000 */
[----:B------:R-:W-:Y:S01]  /*0060*/  UISETP.GE.U32.AND UP1, UPT, UR6, 0x10, UPT ;  /* 0x000000100600788c */ /* 0x000fe2000bf26070 */
[----:B------:R-:W-:Y:S01]  /*0070*/  IMAD.MOV.U32 R0, RZ, RZ, RZ ;  /* 0x000000ffff007224 */ /* 0x000fe200078e00ff */
[----:B------:R-:W-:Y:S01]  /*0080*/  ULOP3.LUT UR7, UR6, 0xf, URZ, 0xc0, !UPT ;  /* 0x0000000f06077892 */ /* 0x000fe2000f8ec0ff */
[----:B------:R-:W-:-:S03]  /*0090*/  CS2R R18, SRZ ;  /* 0x0000000000127805 */ /* 0x000fc6000001ff00 */
[----:B------:R-:W-:-:S03]  /*00a0*/  UISETP.NE.AND UP0, UPT, UR7, URZ, UPT ;  /* 0x000000ff0700728c */ /* 0x000fc6000bf05270 */
[----:B------:R-:W-:Y:S08]  /*00b0*/  BRA.U !UP1, `(.L_x_77) ;  /* 0x0000000109b87547 */ /* 0x000ff0000b800000 */
[----:B------:R-:W0:Y:S01]  /*00c0*/  LDCU.64 UR4, c[0x0][0x380] ;  /* 0x00007000ff0477ac */ /* 0x000e220008000a00 */
[----:B------:R-:W-:Y:S01]  /*00d0*/  CS2R R18, SRZ ;  /* 0x0000000000127805 */ /* 0x000fe2000001ff00 */
[----:B------:R-:W-:-:S04]  /*00e0*/  ULOP3.LUT UR8, UR6, 0x7ffffff0, URZ, 0xc0, !UPT ;  /* 0x7ffffff006087892 */ /* 0x000fc8000f8ec0ff */
[----:B------:R-:W-:Y:S02]  /*00f0*/  UIADD3 UR9, UPT, UPT, -UR8, URZ, URZ ;  /* 0x000000ff08097290 */ /* 0x000fe4000fffe1ff */
[----:B------:R-:W-:Y:S01]  /*0100*/  IMAD.U32 R0, RZ, RZ, UR8 ;  /* 0x00000008ff007e24 */ /* 0x000fe2000f8e00ff */
[----:B0-----:R-:W-:-:S04]  /*0110*/  UIADD3 UR4, UP1, UPT, UR4, 0x40, URZ ;  /* 0x0000004004047890 */ /* 0x001fc8000ff3e0ff */
[----:B------:R-:W-:Y:S02]  /*0120*/  UIADD3.X UR5, UPT, UPT, URZ, UR5, URZ, UP1, !UPT ;  /* 0x00000005ff057290 */ /* 0x000fe40008ffe4ff */
[----:B------:R-:W-:-:S04]  /*0130*/  MOV R2, UR4 ;  /* 0x0000000400027c02 */ /* 0x000fc80008000f00 */
[----:B------:R-:W-:-:S07]  /*0140*/  IMAD.U32 R3, RZ, RZ, UR5 ;  /* 0x00000005ff037e24 */ /* 0x000fce000f8e00ff */
.L_x_78:
[----:B------:R-:W2:Y:S04]  /*0150*/  LDG.E.64 R24, desc[UR10][R2.64+-0x40] ;  /* 0xffffc00a02187981 */ /* 0x000ea8000c1e1b00 */
[----:B------:R-:W3:Y:S04]  /*0160*/  LDG.E.64 R20, desc[UR10][R2.64+-0x38] ;  /* 0xffffc80a02147981 */ /* 0x000ee8000c1e1b00 */
[----:B------:R-:W4:Y:S04]  /*0170*/  LDG.E.64 R22, desc[UR10][R2.64+-0x30] ;  /* 0xffffd00a02167981 */ /* 0x000f28000c1e1b00 */
[----:B------:R-:W5:Y:S04]  /*0180*/  LDG.E.64 R4, desc[UR10][R2.64+-0x28] ;  /* 0xffffd80a02047981 */ /* 0x000f68000c1e1b00 */
[----:B------:R-:W5:Y:S04]  /*0190*/  LDG.E.64 R6, desc[UR10][R2.64+-0x20] ;  /* 0xffffe00a02067981 */ /* 0x000f68000c1e1b00 */
[----:B------:R-:W5:Y:S04]  /*01a0*/  LDG.E.64 R8, desc[UR10][R2.64+-0x18] ;  /* 0xffffe80a02087981 */ /* 0x000f68000c1e1b00 */
[----:B------:R-:W5:Y:S04]  /*01b0*/  LDG.E.64 R10, desc[UR10][R2.64+-0x10] ;  /* 0xfffff00a020a7981 */ /* 0x000f68000c1e1b00 */
[----:B------:R-:W5:Y:S04]  /*01c0*/  LDG.E.64 R12, desc[UR10][R2.64+-0x8] ;  /* 0xfffff80a020c7981 */ /* 0x000f68000c1e1b00 */
[----:B------:R-:W5:Y:S04]  /*01d0*/  LDG.E.64 R14, desc[UR10][R2.64] ;  /* 0x0000000a020e7981 */ /* 0x000f68000c1e1b00 */
[----:B------:R-:W5:Y:S01]  /*01e0*/  LDG.E.64 R16, desc[UR10][R2.64+0x8] ;  /* 0x0000080a02107981 */ /* 0x000f62000c1e1b00 */
[----:B--2---:R-:W-:-:S03]  /*01f0*/  DFMA R24, R24, R24, R18 ;  /* 0x000000181818722b */ /* 0x004fc60000000012 */
[----:B------:R-:W2:Y:S05]  /*0200*/  LDG.E.64 R18, desc[UR10][R2.64+0x10] ;  /* 0x0000100a02127981 */ /* 0x000eaa000c1e1b00 */
[----:B---3--:R-:W-:Y:S01]  /*0210*/  DFMA R24, R20, R20, R24 ;  /* 0x000000141418722b */ /* 0x008fe20000000018 */
[----:B------:R-:W3:Y:S07]  /*0220*/  LDG.E.64 R20, desc[UR10][R2.64+0x18] ;  /* 0x0000180a02147981 */ /* 0x000eee000c1e1b00 */
[----:B----4-:R-:W-:Y:S01]  /*0230*/  DFMA R24, R22, R22, R24 ;  /* 0x000000161618722b */ /* 0x010fe20000000018 */
[----:B------:R-:W4:Y:S07]  /*0240*/  LDG.E.64 R22, desc[UR10][R2.64+0x20] ;  /* 0x0000200a02167981 */ /* 0x000f2e000c1e1b00 */
[----:B-----5:R-:W-:Y:S01]  /*0250*/  DFMA R24, R4, R4, R24 ;  /* 0x000000040418722b */ /* 0x020fe20000000018 */
[----:B------:R-:W5:Y:S07]  /*0260*/  LDG.E.64 R4, desc[UR10][R2.64+0x28] ;  /* 0x0000280a02047981 */ /* 0x000f6e000c1e1b00 */
[----:B------:R-:W-:Y:S01]  /*0270*/  DFMA R24, R6, R6, R24 ;  /* 0x000000060618722b */ /* 0x000fe20000000018 */
[----:B------:R-:W5:Y:S07]  /*0280*/  LDG.E.64 R6, desc[UR10][R2.64+0x30] ;  /* 0x0000300a02067981 */ /* 0x000f6e000c1e1b00 */
[----:B------:R-:W-:Y:S01]  /*0290*/  DFMA R24, R8, R8, R24 ;  /* 0x000000080818722b */ /* 0x000fe20000000018 */
[----:B------:R0:W5:Y:S01]  /*02a0*/  LDG.E.64 R8, desc[UR10][R2.64+0x38] ;  /* 0x0000380a02087981 */ /* 0x000162000c1e1b00 */
[----:B------:R-:W-:-:S04]  /*02b0*/  UIADD3 UR9, UPT, UPT, UR9, 0x10, URZ ;  /* 0x0000001009097890 */ /* 0x000fc8000fffe0ff */
[----:B------:R-:W-:Y:S02]  /*02c0*/  UISETP.NE.AND UP1, UPT, UR9, URZ, UPT ;  /* 0x000000ff0900728c */ /* 0x000fe4000bf25270 */
[----:B------:R-:W-:Y:S01]  /*02d0*/  DFMA R24, R10, R10, R24 ;  /* 0x0000000a0a18722b */ /* 0x000fe20000000018 */
[----:B0-----:R-:W-:-:S07]  /*02e0*/  IADD3 R2, P0, PT, R2, 0x80, RZ ;  /* 0x0000008002027810 */ /* 0x001fce0007f1e0ff */
[----:B------:R-:W-:Y:S01]  /*02f0*/  DFMA R24, R12, R12, R24 ;  /* 0x0000000c0c18722b */ /* 0x000fe20000000018 */
[----:B------:R-:W-:-:S07]  /*0300*/  IMAD.X R3, RZ, RZ, R3, P0 ;  /* 0x000000ffff037224 */ /* 0x000fce00000e0603 */
[----:B------:R-:W-:-:S08]  /*0310*/  DFMA R24, R14, R14, R24 ;  /* 0x0000000e0e18722b */ /* 0x000fd00000000018 */
[----:B------:R-:W-:-:S08]  /*0320*/  DFMA R24, R16, R16, R24 ;  /* 0x000000101018722b */ /* 0x000fd00000000018 */
[----:B--2---:R-:W-:-:S08]  /*0330*/  DFMA R24, R18, R18, R24 ;  /* 0x000000121218722b */ /* 0x004fd00000000018 */
[----:B---3--:R-:W-:-:S08]  /*0340*/  DFMA R24, R20, R20, R24 ;  /* 0x000000141418722b */ /* 0x008fd00000000018 */
[----:B----4-:R-:W-:-:S08]  /*0350*/  DFMA R24, R22, R22, R24 ;  /* 0x000000161618722b */ /* 0x010fd00000000018 */
[----:B-----5:R-:W-:-:S08]  /*0360*/  DFMA R24, R4, R4, R24 ;  /* 0x000000040418722b */ /* 0x020fd00000000018 */
[----:B------:R-:W-:-:S08]  /*0370*/  DFMA R24, R6, R6, R24 ;  /* 0x000000060618722b */ /* 0x000fd00000000018 */
[----:B------:R-:W-:Y:S01]  /*0380*/  DFMA R18, R8, R8, R24 ;  /* 0x000000080812722b */ /* 0x000fe20000000018 */
[----:B------:R-:W-:Y:S10]  /*0390*/  BRA.U UP1, `(.L_x_78) ;  /* 0xfffffffd016c7547 */ /* 0x000ff4000b83ffff */
.L_x_77:
[----:B------:R-:W-:Y:S05]  /*03a0*/  BRA.U !UP0, `(.L_x_76) ;  /* 0x0000000108d87547 */ /* 0x000fea000b800000 */
[----:B------:R-:W-:Y:S02]  /*03b0*/  UISETP.GE.U32.AND UP0, UPT, UR7, 0x8, UPT ;  /* 0x000000080700788c */ /* 0x000fe4000bf06070 */
[----:B------:R-:W-:-:S04]  /*03c0*/  ULOP3.LUT UR5, UR6, 0x7, URZ, 0xc0, !UPT ;  /* 0x0000000706057892 */ /* 0x000fc8000f8ec0ff */
[----:B------:R-:W-:-:S03]  /*03d0*/  UISETP.NE.AND UP1, UPT, UR5, URZ, UPT ;  /* 0x000000ff0500728c */ /* 0x000fc6000bf25270 */
[----:B------:R-:W-:Y:S08]  /*03e0*/  BRA.U !UP0, `(.L_x_79) ;  /* 0x00000001084c7547 */ /* 0x000ff0000b800000 */
[----:B------:R-:W0:Y:S02]  /*03f0*/  LDC.64 R10, c[0x0][0x380] ;  /* 0x0000e000ff0a7b82 */ /* 0x000e240000000a00 */
[----:B0-----:R-:W-:-:S05]  /*0400*/  IMAD.WIDE.U32 R10, R0, 0x8, R10 ;  /* 0x00000008000a7825 */ /* 0x001fca00078e000a */
        /* <DEDUP_REMOVED lines=8> */
[----:B------:R-:W-:Y:S01]  /*0490*/  IADD3 R0, PT, PT, R0, 0x8, RZ ;  /* 0x0000000800007810 */ /* 0x000fe20007ffe0ff */
[----:B--2---:R-:W-:-:S08]  /*04a0*/  DFMA R12, R12, R12, R18 ;  /* 0x0000000c0c0c722b */ /* 0x004fd00000000012 */
[----:B---3--:R-:W-:-:S08]  /*04b0*/  DFMA R12, R14, R14, R12 ;  /* 0x0000000e0e0c722b */ /* 0x008fd0000000000c */
[----:B----4-:R-:W-:-:S08]  /*04c0*/  DFMA R12, R16, R16, R12 ;  /* 0x00000010100c722b */ /* 0x010fd0000000000c */
[----:B-----5:R-:W-:-:S08]  /*04d0*/  DFMA R12, R20, R20, R12 ;  /* 0x00000014140c722b */ /* 0x020fd0000000000c */
[----:B------:R-:W-:-:S08]  /*04e0*/  DFMA R12, R6, R6, R12 ;  /* 0x00000006060c722b */ /* 0x000fd0000000000c */
[----:B------:R-:W-:-:S08]  /*04f0*/  DFMA R12, R4, R4, R12 ;  /* 0x00000004040c722b */ /* 0x000fd0000000000c */
[----:B------:R-:W-:-:S08]  /*0500*/  DFMA R12, R2, R2, R12 ;  /* 0x00000002020c722b */ /* 0x000fd0000000000c */
[----:B------:R-:W-:-:S11]  /*0510*/  DFMA R18, R8, R8, R12 ;  /* 0x000000080812722b */ /* 0x000fd6000000000c */
.L_x_79:
        /* <DEDUP_REMOVED lines=10> */
[----:B------:R-:W5:Y:S01]  /*05c0*/  LDG.E.64 R10, desc[UR10][R2.64+0x18] ;  /* 0x0000180a020a7981 */ /* 0x000f62000c1e1b00 */
[----:B------:R-:W-:Y:S01]  /*05d0*/  VIADD R0, R0, 0x4 ;  /* 0x0000000400007836 */ /* 0x000fe20000000000 */
[----:B--2---:R-:W-:-:S08]  /*05e0*/  DFMA R4, R4, R4, R18 ;  /* 0x000000040404722b */ /* 0x004fd00000000012 */
[----:B---3--:R-:W-:-:S08]  /*05f0*/  DFMA R4, R6, R6, R4 ;  /* 0x000000060604722b */ /* 0x008fd00000000004 */
[----:B----4-:R-:W-:-:S08]  /*0600*/  DFMA R4, R8, R8, R4 ;  /* 0x000000080804722b */ /* 0x010fd00000000004 */
[----:B-----5:R-:W-:-:S11]  /*0610*/  DFMA R18, R10, R10, R4 ;  /* 0x0000000a0a12722b */ /* 0x020fd60000000004 */
.L_x_80:
[----:B------:R-:W-:Y:S05]  /*0620*/  BRA.U !UP1, `(.L_x_76) ;  /* 0x0000000109387547 */ /* 0x000fea000b800000 */
[----:B------:R-:W0:Y:S01]  /*0630*/  LDC.64 R2, c[0x0][0x380] ;  /* 0x0000e000ff027b82 */ /* 0x000e220000000a00 */
[----:B------:R-:W-:Y:S01]  /*0640*/  UIADD3 UR4, UPT, UPT, -UR4, URZ, URZ ;  /* 0x000000ff04047290 */ /* 0x000fe2000fffe1ff */
[----:B0-----:R-:W-:-:S04]  /*0650*/  IMAD.WIDE.U32 R2, R0, 0x8, R2 ;  /* 0x0000000800027825 */ /* 0x001fc800078e0002 */
[----:B------:R-:W-:Y:S01]  /*0660*/  IMAD.MOV.U32 R0, RZ, RZ, R2 ;  /* 0x000000ffff007224 */ /* 0x000fe200078e0002 */
[----:B------:R-:W-:-:S07]  /*0670*/  MOV R5, R3 ;  /* 0x0000000300057202 */ /* 0x000fce0000000f00 */
.L_x_81:
[----:B------:R-:W-:Y:S02]  /*0680*/  IMAD.MOV.U32 R2, RZ, RZ, R0 ;  /* 0x000000ffff027224 */ /* 0x000fe400078e0000 */
[----:B------:R-:W-:-:S06]  /*0690*/  IMAD.MOV.U32 R3, RZ, RZ, R5 ;  /* 0x000000ffff037224 */ /* 0x000fcc00078e0005 */
[----:B------:R-:W2:Y:S01]  /*06a0*/  LDG.E.64 R2, desc[UR10][R2.64] ;  /* 0x0000000a02027981 */ /* 0x000ea2000c1e1b00 */
[----:B------:R-:W-:Y:S01]  /*06b0*/  UIADD3 UR4, UPT, UPT, UR4, 0x1, URZ ;  /* 0x0000000104047890 */ /* 0x000fe2000fffe0ff */
[----:B------:R-:W-:-:S03]  /*06c0*/  IADD3 R0, P0, PT, R0, 0x8, RZ ;  /* 0x0000000800007810 */ /* 0x000fc60007f1e0ff */
[----:B------:R-:W-:Y:S01]  /*06d0*/  UISETP.NE.AND UP0, UPT, UR4, URZ, UPT ;  /* 0x000000ff0400728c */ /* 0x000fe2000bf05270 */
[----:B------:R-:W-:Y:S01]  /*06e0*/  IADD3.X R5, PT, PT, RZ, R5, RZ, P0, !PT ;  /* 0x00000005ff057210 */ /* 0x000fe200007fe4ff */
[----:B--2---:R-:W-:-:S07]  /*06f0*/  DFMA R18, R2, R2, R18 ;  /* 0x000000020212722b */ /* 0x004fce0000000012 */
[----:B------:R-:W-:Y:S05]  /*0700*/  BRA.U UP0, `(.L_x_81) ;  /* 0xfffffffd00dc7547 */ /* 0x000fea000b83ffff */
.L_x_76:
[----:B------:R-:W0:Y:S01]  /*0710*/  MUFU.RSQ64H R3, R19 ;  /* 0x0000001300037308 */ /* 0x000e220000001c00 */
[----:B------:R-:W-:Y:S01]  /*0720*/  VIADD R2, R19, 0xfcb00000 ;  /* 0xfcb0000013027836 */ /* 0x000fe20000000000 */
[----:B------:R-:W-:Y:S01]  /*0730*/  MOV R7, 0x3fd80000 ;  /* 0x3fd8000000077802 */ /* 0x000fe20000000f00 */
[----:B------:R-:W-:-:S03]  /*0740*/  IMAD.MOV.U32 R6, RZ, RZ, 0x0 ;  /* 0x00000000ff067424 */ /* 0x000fc600078e00ff */
[----:B------:R-:W-:Y:S01]  /*0750*/  ISETP.GE.U32.AND P0, PT, R2, 0x7ca00000, PT ;  /* 0x7ca000000200780c */ /* 0x000fe20003f06070 */
[----:B0-----:R-:W-:-:S08]  /*0760*/  DMUL R4, R2, R2 ;  /* 0x0000000202047228 */ /* 0x001fd00000000000 */
[----:B------:R-:W-:-:S08]  /*0770*/  DFMA R4, -R4, R18, 1 ;  /* 0x3ff000000404742b */ /* 0x000fd00000000112 */
[----:B------:R-:W-:Y:S02]  /*0780*/  DFMA R6, R4, R6, 0.5 ;  /* 0x3fe000000406742b */ /* 0x000fe40000000006 */
[----:B------:R-:W-:-:S08]  /*0790*/  DMUL R4, R2, R4 ;  /* 0x0000000402047228 */ /* 0x000fd00000000000 */
[----:B------:R-:W-:-:S08]  /*07a0*/  DFMA R8, R6, R4, R2 ;  /* 0x000000040608722b */ /* 0x000fd00000000002 */
[----:B------:R-:W-:Y:S02]  /*07b0*/  DMUL R10, R8, R18 ;  /* 0x00000012080a7228 */ /* 0x000fe40000000000 */
[----:B------:R-:W-:Y:S02]  /*07c0*/  VIADD R7, R9, 0xfff00000 ;  /* 0xfff0000009077836 */ /* 0x000fe40000000000 */
[----:B------:R-:W-:-:S04]  /*07d0*/  IMAD.MOV.U32 R6, RZ, RZ, R8 ;  /* 0x000000ffff067224 */ /* 0x000fc800078e0008 */
[----:B------:R-:W-:-:S08]  /*07e0*/  DFMA R12, R10, -R10, R18 ;  /* 0x8000000a0a0c722b */ /* 0x000fd00000000012 */
[----:B------:R-:W-:Y:S01]  /*07f0*/  DFMA R4, R12, R6, R10 ;  /* 0x000000060c04722b */ /* 0x000fe2000000000a */
[----:B------:R-:W-:Y:S10]  /*0800*/  @!P0 BRA `(.L_x_82) ;  /* 0x0000000000108947 */ /* 0x000ff40003800000 */
[----:B------:R-:W-:Y:S01]  /*0810*/  MOV R4, R18 ;  /* 0x0000001200047202 */ /* 0x000fe20000000f00 */
[----:B------:R-:W-:Y:S01]  /*0820*/  IMAD.MOV.U32 R5, RZ, RZ, R19 ;  /* 0x000000ffff057224 */ /* 0x000fe200078e0013 */
[----:B------:R-:W-:-:S07]  /*0830*/  MOV R0, 0x850 ;  /* 0x0000085000007802 */ /* 0x000fce0000000f00 */
[----:B------:R-:W-:Y:S05]  /*0840*/  CALL.REL.NOINC `($__internal_0_$__cuda_sm20_dsqrt_rn_f64_mediumpath_v1) ;  /* 0x00000000000c7944 */ /* 0x000fea0003c00000 */
.L_x_82:
[----:B------:R-:W0:Y:S02]  /*0850*/  LDC.64 R2, c[0x0][0x390] ;  /* 0x0000e400ff027b82 */ /* 0x000e240000000a00 */
[----:B0-----:R-:W-:Y:S01]  /*0860*/  STG.E.64 desc[UR10][R2.64], R4 ;  /* 0x0000000402007986 */ /* 0x001fe2000c101b0a */
[----:B------:R-:W-:Y:S05]  /*0870*/  EXIT ;  /* 0x000000000000794d */ /* 0x000fea0003800000 */
        .weak           $__internal_0_$__cuda_sm20_dsqrt_rn_f64_mediumpath_v1
        .type           $__internal_0_$__cuda_sm20_dsqrt_rn_f64_mediumpath_v1,@function
        .size           $__internal_0_$__cuda_sm20_dsqrt_rn_f64_mediumpath_v1,(.L_x_87 - $__internal_0_$__cuda_sm20_dsqrt_rn_f64_mediumpath_v1)
$__internal_0_$__cuda_sm20_dsqrt_rn_f64_mediumpath_v1:
[----:B------:R-:W-:Y:S01]  /*0880*/  ISETP.GE.U32.AND P0, PT, R2, -0x3400000, PT ;  /* 0xfcc000000200780c */ /* 0x000fe20003f06070 */
[----:B------:R-:W-:Y:S01]  /*0890*/  IMAD.MOV.U32 R6, RZ, RZ, R8 ;  /* 0x000000ffff067224 */ /* 0x000fe200078e0008 */
[----:B------:R-:W-:Y:S01]  /*08a0*/  MOV R2, R12 ;  /* 0x0000000c00027202 */ /* 0x000fe20000000f00 */
[----:B------:R-:W-:-:S10]  /*08b0*/  IMAD.MOV.U32 R3, RZ, RZ, R13 ;  /* 0x000000ffff037224 */ /* 0x000fd400078e000d */
[----:B------:R-:W-:Y:S05]  /*08c0*/  @!P0 BRA `(.L_x_83) ;  /* 0x0000000000208947 */ /* 0x000fea0003800000 */
[----:B------:R-:W-:-:S10]  /*08d0*/  DFMA.RM R2, R2, R6, R10 ;  /* 0x000000060202722b */ /* 0x000fd4000000400a */
[----:B------:R-:W-:-:S05]  /*08e0*/  IADD3 R6, P0, PT, R2, 0x1, RZ ;  /* 0x0000000102067810 */ /* 0x000fca0007f1e0ff */
[----:B------:R-:W-:-:S06]  /*08f0*/  IMAD.X R7, RZ, RZ, R3, P0 ;  /* 0x000000ffff077224 */ /* 0x000fcc00000e0603 */
[----:B------:R-:W-:-:S08]  /*0900*/  DFMA.RP R4, -R2, R6, R4 ;  /* 0x000000060204722b */ /* 0x000fd00000008104 */
[----:B------:R-:W-:-:S06]  /*0910*/  DSETP.GT.AND P0, PT, R4, RZ, PT ;  /* 0x000000ff0400722a */ /* 0x000fcc0003f04000 */
[----:B------:R-:W-:Y:S02]  /*0920*/  FSEL R2, R6, R2, P0 ;  /* 0x0000000206027208 */ /* 0x000fe40000000000 */
[----:B------:R-:W-:Y:S01]  /*0930*/  FSEL R3, R7, R3, P0 ;  /* 0x0000000307037208 */ /* 0x000fe20000000000 */
[----:B------:R-:W-:Y:S06]  /*0940*/  BRA `(.L_x_84) ;  /* 0x0000000000647947 */ /* 0x000fec0003800000 */
.L_x_83:
[----:B------:R-:W-:-:S14]  /*0950*/  DSETP.NE.AND P0, PT, R4, RZ, PT ;  /* 0x000000ff0400722a */ /* 0x000fdc0003f05000 */
[----:B------:R-:W-:Y:S05]  /*0960*/  @!P0 BRA `(.L_x_85) ;  /* 0x0000000000588947 */ /* 0x000fea0003800000 */
[----:B------:R-:W-:-:S13]  /*0970*/  ISETP.GE.AND P0, PT, R5, RZ, PT ;  /* 0x000000ff0500720c */ /* 0x000fda0003f06270 */
[----:B------:R-:W-:Y:S01]  /*0980*/  @!P0 MOV R2, 0x0 ;  /* 0x0000000000028802 */ /* 0x000fe20000000f00 */
[----:B------:R-:W-:Y:S01]  /*0990*/  @!P0 IMAD.MOV.U32 R3, RZ, RZ, -0x80000 ;  /* 0xfff80000ff038424 */ /* 0x000fe200078e00ff */
[----:B------:R-:W-:Y:S06]  /*09a0*/  @!P0 BRA `(.L_x_84) ;  /* 0x00000000004c8947 */ /* 0x000fec0003800000 */
[----:B------:R-:W-:-:S13]  /*09b0*/  ISETP.GT.AND P0, PT, R5, 0x7fefffff, PT ;  /* 0x7fefffff0500780c */ /* 0x000fda0003f04270 */
[----:B------:R-:W-:Y:S05]  /*09c0*/  @P0 BRA `(.L_x_85) ;  /* 0x0000000000400947 */ /* 0x000fea0003800000 */
[----:B------:R-:W-:Y:S01]  /*09d0*/  DMUL R2, R4, 8.11296384146066816958e+31 ;  /* 0x4690000004027828 */ /* 0x000fe20000000000 */
[----:B------:R-:W-:Y:S01]  /*09e0*/  IMAD.MOV.U32 R8, RZ, RZ, 0x0 ;  /* 0x00000000ff087424 */ /* 0x000fe200078e00ff */
[----:B------:R-:W-:Y:S02]  /*09f0*/  MOV R4, RZ ;  /* 0x000000ff00047202 */ /* 0x000fe40000000f00 */
[----:B------:R-:W-:Y:S02]  /*0a00*/  MOV R9, 0x3fd80000 ;  /* 0x3fd8000000097802 */ /* 0x000fe40000000f00 */
[----:B------:R-:W0:Y:S02]  /*0a10*/  MUFU.RSQ64H R5, R3 ;  /* 0x0000000300057308 */ /* 0x000e240000001c00 */
[----:B0-----:R-:W-:-:S08]  /*0a20*/  DMUL R6, R4, R4 ;  /* 0x0000000404067228 */ /* 0x001fd00000000000 */
[----:B------:R-:W-:-:S08]  /*0a30*/  DFMA R6, R2, -R6, 1 ;  /* 0x3ff000000206742b */ /* 0x000fd00000000806 */
[----:B------:R-:W-:Y:S02]  /*0a40*/  DFMA R8, R6, R8, 0.5 ;  /* 0x3fe000000608742b */ /* 0x000fe40000000008 */
[----:B------:R-:W-:-:S08]  /*0a50*/  DMUL R6, R4, R6 ;  /* 0x0000000604067228 */ /* 0x000fd00000000000 */
[----:B------:R-:W-:-:S08]  /*0a60*/  DFMA R6, R8, R6, R4 ;  /* 0x000000060806722b */ /* 0x000fd00000000004 */
[----:B------:R-:W-:Y:S02]  /*0a70*/  DMUL R4, R2, R6 ;  /* 0x0000000602047228 */ /* 0x000fe40000000000 */
[----:B------:R-:W-:-:S06]  /*0a80*/  VIADD R7, R7, 0xfff00000 ;  /* 0xfff0000007077836 */ /* 0x000fcc0000000000 */
[----:B------:R-:W-:-:S08]  /*0a90*/  DFMA R8, R4, -R4, R2 ;  /* 0x800000040408722b */ /* 0x000fd00000000002 */
[----:B------:R-:W-:-:S10]  /*0aa0*/  DFMA R2, R6, R8, R4 ;  /* 0x000000080602722b */ /* 0x000fd40000000004 */
[----:B------:R-:W-:Y:S01]  /*0ab0*/  IADD3 R3, PT, PT, R3, -0x3500000, RZ ;  /* 0xfcb0000003037810 */ /* 0x000fe20007ffe0ff */
[----:B------:R-:W-:Y:S06]  /*0ac0*/  BRA `(.L_x_84) ;  /* 0x0000000000047947 */ /* 0x000fec0003800000 */
.L_x_85:
[----:B------:R-:W-:-:S11]  /*0ad0*/  DADD R2, R4, R4 ;  /* 0x0000000004027229 */ /* 0x000fd60000000004 */
.L_x_84:
[----:B------:R-:W-:Y:S01]  /*0ae0*/  IMAD.MOV.U32 R4, RZ, RZ, R2 ;  /* 0x000000ffff047224 */ /* 0x000fe200078e0002 */
[----:B------:R-:W-:Y:S01]  /*0af0*/  MOV R5, R3 ;  /* 0x0000000300057202 */ /* 0x000fe20000000f00 */
[----:B------:R-:W-:Y:S01]  /*0b00*/  IMAD.MOV.U32 R2, RZ, RZ, R0 ;  /* 0x000000ffff027224 */ /* 0x000fe200078e0000 */
[----:B------:R-:W-:-:S04]  /*0b10*/  MOV R3, 0x0 ;  /* 0x0000000000037802 */ /* 0x000fc80000000f00 */
[----:B------:R-:W-:Y:S05]  /*0b20*/  RET.REL.NODEC R2 `(_Z5checkPdiS_) ;  /* 0xfffffff402347950 */ /* 0x000fea0003c3ffff */
.L_x_86:
        /* <DEDUP_REMOVED lines=13> */
.L_x_87:


//--------------------- .nv.global.init           --------------------------
	.section	.nv.global.init,"aw",@progbits
.nv.global.init:
	.type		$str$1,@object
	.size		$str$1,($str - $str$1)
$str$1:
        /*0000*/ 	.byte	0x0a, 0x00
	.type		$str,@object
	.size		$str,($str$2 - $str)
$str:
        /*0002*/ 	.byte	0x25, 0x66, 0x20, 0x20, 0x00
	.type		$str$2,@object
	.size		$str$2,(.L_2 - $str$2)
$str$2:
        /*0007*/ 	.byte	0x64, 0x65, 0x76, 0x69, 0x6e, 0x66, 0x6f, 0x20, 0x69, 0x73, 0x20, 0x25, 0x64, 0x0a, 0x00
.L_2:


//--------------------- .nv.shared._Z3devPi       --------------------------
	.section	.nv.shared._Z3devPi,"aw",@nobits
	.sectionflags	@""
	.align	16
	.zero		1024


//--------------------- .nv.shared.reserved.0     --------------------------
	.section	.nv.shared.reserved.0,"aw",@nobits
	.weak		__nv_reservedSMEM_offset_0_alias
	.size		__nv_reservedSMEM_offset_0_alias, 0, 64
	.other		__nv_reservedSMEM_offset_0_alias,@"STO_CUDA_RESERVED_SHARED STV_DEFAULT"
__nv_reservedSMEM_offset_0_alias:
	.zero		0
	.zero		64


//--------------------- .nv.shared._Z9printMattPdii --------------------------
	.section	.nv.shared._Z9printMattPdii,"aw",@nobits
	.sectionflags	@""
	.align	16
	.zero		1024


//--------------------- .nv.shared._Z11initCudaMatPdii --------------------------
	.section	.nv.shared._Z11initCudaMatPdii,"aw",@nobits
	.sectionflags	@""
	.align	16
	.zero		1024


//--------------------- .nv.shared._Z5get_vPdS_i  --------------------------
	.section	.nv.shared._Z5get_vPdS_i,"aw",@nobits
	.sectionflags	@""
	.align	16
	.zero		1024


//--------------------- .nv.shared._Z5saxpyPdS_S_ii --------------------------
	.section	.nv.shared._Z5saxpyPdS_S_ii,"aw",@nobits
	.sectionflags	@""
	.align	16
	.zero		1024


//--------------------- .nv.shared._Z9calc_normPdS_iS_ --------------------------
	.section	.nv.shared._Z9calc_normPdS_iS_,"aw",@nobits
	.sectionflags	@""
	.align	16
	.zero		1024


//--------------------- .nv.shared._Z5checkPdiS_  --------------------------
	.section	.nv.shared._Z5checkPdiS_,"aw",@nobits
	.sectionflags	@""
	.align	16
	.zero		1024


//--------------------- .nv.constant0._Z3devPi    --------------------------
	.section	.nv.constant0._Z3devPi,"a",@progbits
	.sectionflags	@""
	.align	4
.nv.constant0._Z3devPi:
	.zero		904


//--------------------- .nv.constant0._Z9printMattPdii --------------------------
	.section	.nv.constant0._Z9printMattPdii,"a",@progbits
	.sectionflags	@""
	.align	4
.nv.constant0._Z9printMattPdii:
	.zero		912


//--------------------- .nv.constant0._Z11initCudaMatPdii --------------------------
	.section	.nv.constant0._Z11initCudaMatPdii,"a",@progbits
	.sectionflags	@""
	.align	4
.nv.constant0._Z11initCudaMatPdii:
	.zero		912


//--------------------- .nv.constant0._Z5get_vPdS_i --------------------------
	.section	.nv.constant0._Z5get_vPdS_i,"a",@progbits
	.sectionflags	@""
	.align	4
.nv.constant0._Z5get_vPdS_i:
	.zero		916


//--------------------- .nv.constant0._Z5saxpyPdS_S_ii --------------------------
	.section	.nv.constant0._Z5saxpyPdS_S_ii,"a",@progbits
	.sectionflags	@""
	.align	4
.nv.constant0._Z5saxpyPdS_S_ii:
	.zero		928


//--------------------- .nv.constant0._Z9calc_normPdS_iS_ --------------------------
	.section	.nv.constant0._Z9calc_normPdS_iS_,"a",@progbits
	.sectionflags	@""
	.align	4
.nv.constant0._Z9calc_normPdS_iS_:
	.zero		928


//--------------------- .nv.constant0._Z5checkPdiS_ --------------------------
	.section	.nv.constant0._Z5checkPdiS_,"a",@progbits
	.sectionflags	@""
	.align	4
.nv.constant0._Z5checkPdiS_:
	.zero		920


//--------------------- SYMBOLS --------------------------

	.type		.nv.reservedSmem.offset0,@object
	.size		.nv.reservedSmem.offset0,0x4
	.type		.nv.reservedSmem.cap,@object
	.size		.nv.reservedSmem.cap,0x4
	.type		vprintf,@function
